# CuTe-DSL kernel — source=cudnn_frontend_dsl family=grouped_gemm_swiglu
# config = {"ab_dtype": "Float8E4M3FN", "sf_vec": 32, "d_dtype": "Float8E4M3FN", "vector_f32": false, "mma_mn": [256, 128], "cluster_mn": [2, 1]}


// ===== COMPILED SASS (sm_100a) =====

	.target	sm_100a

	.elftype	@"ET_EXEC"


//--------------------- .note.nv.tkinfo           --------------------------
	.section	.note.nv.tkinfo,"",@"SHT_NOTE"
	.sectionflags	@"SHF_NOTE_NV_TKINFO"
	.tkinfo
        /*0018*/ 	.word	0x00000081
        /*0030*/ 	.string	""
        /*0030*/ 	.string	"ptxas"
        /*0030*/ 	.string	"Cuda compilation tools, release 12.9, V12.9.83"
        /*0030*/ 	.string	"Build system must define TOOLS_VERSION_EXTENDED"
        /*0030*/ 	.string	"-O 3 -arch sm_100a "



//--------------------- .note.nv.cuver            --------------------------
	.section	.note.nv.cuver,"",@"SHT_NOTE"
	.sectionflags	@"SHF_NOTE_NV_CUVER"
        /*0018*/ 	.short	0x0001
        /*001a*/ 	.short	0x0064
        /*001c*/ 	.short	0x0001
        /*001e*/ 	.short	0x0000
        /*0020*/ 	.short	0x0001
        /*0022*/ 	.short	0x0000


//--------------------- .nv.info                  --------------------------
	.section	.nv.info,"",@"SHT_CUDA_INFO"
	.align	4


	//----- nvinfo : EIATTR_REGCOUNT
	.align		4
        /*0000*/ 	.byte	0x04, 0x2f
        /*0002*/ 	.short	(.L_6 - .L_5)
	.align		4
.L_5:
        /*0004*/ 	.word	index@(kernel_cutlass_kernel_cudnngrouped_gemmgrouped_gemm_swiglugrouped_gemm_swiglu_quantBlockScaledContiguousGroupedGemmKernel_object_at__TiledMMA_ThrLayoutVMNK21111000_PermutationMNK____MMAAt_0)
        /*0008*/ 	.word	0x00000086


	//----- nvinfo : EIATTR_FRAME_SIZE
	.align		4
.L_6:
        /*000c*/ 	.byte	0x04, 0x11
        /*000e*/ 	.short	(.L_8 - .L_7)
	.align		4
.L_7:
        /*0010*/ 	.word	index@($__internal_2_$__cuda_sm10x_tcgen05_guardrail_trap_unallocated_columns_being_dealloced)
        /*0014*/ 	.word	0x00000000


	//----- nvinfo : EIATTR_FRAME_SIZE
	.align		4
.L_8:
        /*0018*/ 	.byte	0x04, 0x11
        /*001a*/ 	.short	(.L_10 - .L_9)
	.align		4
.L_9:
        /*001c*/ 	.word	index@($__internal_1_$__cuda_sm10x_tcgen05_guardrail_trap_phase_invalid_during_alloc)
        /*0020*/ 	.word	0x00000000


	//----- nvinfo : EIATTR_FRAME_SIZE
	.align		4
.L_10:
        /*0024*/ 	.byte	0x04, 0x11
        /*0026*/ 	.short	(.L_12 - .L_11)
	.align		4
.L_11:
        /*0028*/ 	.word	index@($__internal_0_$__cuda_sm10x_tcgen05_guardrail_trap_col_being_dealloced_not_returned_by_alloc)
        /*002c*/ 	.word	0x00000000


	//----- nvinfo : EIATTR_FRAME_SIZE
	.align		4
.L_12:
        /*0030*/ 	.byte	0x04, 0x11
        /*0032*/ 	.short	(.L_14 - .L_13)
	.align		4
.L_13:
        /*0034*/ 	.word	index@(kernel_cutlass_kernel_cudnngrouped_gemmgrouped_gemm_swiglugrouped_gemm_swiglu_quantBlockScaledContiguousGroupedGemmKernel_object_at__TiledMMA_ThrLayoutVMNK21111000_PermutationMNK____MMAAt_0)
        /*0038*/ 	.word	0x00000000


	//----- nvinfo : EIATTR_MIN_STACK_SIZE
	.align		4
.L_14:
        /*003c*/ 	.byte	0x04, 0x12
        /*003e*/ 	.short	(.L_16 - .L_15)
	.align		4
.L_15:
        /*0040*/ 	.word	index@(kernel_cutlass_kernel_cudnngrouped_gemmgrouped_gemm_swiglugrouped_gemm_swiglu_quantBlockScaledContiguousGroupedGemmKernel_object_at__TiledMMA_ThrLayoutVMNK21111000_PermutationMNK____MMAAt_0)
        /*0044*/ 	.word	0x00000000
.L_16:


//--------------------- .nv.info.kernel_cutlass_kernel_cudnngrouped_gemmgrouped_gemm_swiglugrouped_gemm_swiglu_quantBlockScaledContiguousGroupedGemmKernel_object_at__TiledMMA_ThrLayoutVMNK21111000_PermutationMNK____MMAAt_0 --------------------------
	.section	.nv.info.kernel_cutlass_kernel_cudnngrouped_gemmgrouped_gemm_swiglugrouped_gemm_swiglu_quantBlockScaledContiguousGroupedGemmKernel_object_at__TiledMMA_ThrLayoutVMNK21111000_PermutationMNK____MMAAt_0,"",@"SHT_CUDA_INFO"
	.sectionflags	@""
	.align	4


	//----- nvinfo : EIATTR_CUDA_API_VERSION
	.align		4
        /*0000*/ 	.byte	0x04, 0x37
        /*0002*/ 	.short	(.L_18 - .L_17)
.L_17:
        /*0004*/ 	.word	0x00000081


	//----- nvinfo : EIATTR_KPARAM_INFO
	.align		4
.L_18:
        /*0008*/ 	.byte	0x04, 0x17
        /*000a*/ 	.short	(.L_20 - .L_19)
.L_19:
        /*000c*/ 	.word	0x00000000
        /*0010*/ 	.short	0x000f
        /*0012*/ 	.short	0x03f8
        /*0014*/ 	.byte	0x00, 0xf0, 0x31, 0x00


	//----- nvinfo : EIATTR_KPARAM_INFO
	.align		4
.L_20:
        /*0018*/ 	.byte	0x04, 0x17
        /*001a*/ 	.short	(.L_22 - .L_21)
.L_21:
        /*001c*/ 	.word	0x00000000
        /*0020*/ 	.short	0x000e
        /*0022*/ 	.short	0x03ec
        /*0024*/ 	.byte	0x00, 0xf0, 0x31, 0x00


	//----- nvinfo : EIATTR_KPARAM_INFO
	.align		4
.L_22:
        /*0028*/ 	.byte	0x04, 0x17
        /*002a*/ 	.short	(.L_24 - .L_23)
.L_23:
        /*002c*/ 	.word	0x00000000
        /*0030*/ 	.short	0x000d
        /*0032*/ 	.short	0x03e0
        /*0034*/ 	.byte	0x00, 0xf0, 0x31, 0x00


	//----- nvinfo : EIATTR_KPARAM_INFO
	.align		4
.L_24:
        /*0038*/ 	.byte	0x04, 0x17
        /*003a*/ 	.short	(.L_26 - .L_25)
.L_25:
        /*003c*/ 	.word	0x00000000
        /*0040*/ 	.short	0x000c
        /*0042*/ 	.short	0x03d8
        /*0044*/ 	.byte	0x00, 0xf0, 0x21, 0x00


	//----- nvinfo : EIATTR_KPARAM_INFO
	.align		4
.L_26:
        /*0048*/ 	.byte	0x04, 0x17
        /*004a*/ 	.short	(.L_28 - .L_27)
.L_27:
        /*004c*/ 	.word	0x00000000
        /*0050*/ 	.short	0x000b
        /*0052*/ 	.short	0x03d0
        /*0054*/ 	.byte	0x00, 0xf0, 0x21, 0x00


	//----- nvinfo : EIATTR_KPARAM_INFO
	.align		4
.L_28:
        /*0058*/ 	.byte	0x04, 0x17
        /*005a*/ 	.short	(.L_30 - .L_29)
.L_29:
        /*005c*/ 	.word	0x00000000
        /*0060*/ 	.short	0x000a
        /*0062*/ 	.short	0x03c8
        /*0064*/ 	.byte	0x00, 0xf0, 0x21, 0x00


	//----- nvinfo : EIATTR_KPARAM_INFO
	.align		4
.L_30:
        /*0068*/ 	.byte	0x04, 0x17
        /*006a*/ 	.short	(.L_32 - .L_31)
.L_31:
        /*006c*/ 	.word	0x00000000
        /*0070*/ 	.short	0x0009
        /*0072*/ 	.short	0x03c0
        /*0074*/ 	.byte	0x00, 0xf0, 0x21, 0x00


	//----- nvinfo : EIATTR_KPARAM_INFO
	.align		4
.L_32:
        /*0078*/ 	.byte	0x04, 0x17
        /*007a*/ 	.short	(.L_34 - .L_33)
.L_33:
        /*007c*/ 	.word	0x00000000
        /*0080*/ 	.short	0x0008
        /*0082*/ 	.short	0x0340
        /*0084*/ 	.byte	0x00, 0xf0, 0x01, 0x02


	//----- nvinfo : EIATTR_KPARAM_INFO
	.align		4
.L_34:
        /*0088*/ 	.byte	0x04, 0x17
        /*008a*/ 	.short	(.L_36 - .L_35)
.L_35:
        /*008c*/ 	.word	0x00000000
        /*0090*/ 	.short	0x0007
        /*0092*/ 	.short	0x02c0
        /*0094*/ 	.byte	0x00, 0xf0, 0x01, 0x02


	//----- nvinfo : EIATTR_KPARAM_INFO
	.align		4
.L_36:
        /*0098*/ 	.byte	0x04, 0x17
        /*009a*/ 	.short	(.L_38 - .L_37)
.L_37:
        /*009c*/ 	.word	0x00000000
        /*00a0*/ 	.short	0x0006
        /*00a2*/ 	.short	0x0240
        /*00a4*/ 	.byte	0x00, 0xf0, 0x01, 0x02


	//----- nvinfo : EIATTR_KPARAM_INFO
	.align		4
.L_38:
        /*00a8*/ 	.byte	0x04, 0x17
        /*00aa*/ 	.short	(.L_40 - .L_39)
.L_39:
        /*00ac*/ 	.word	0x00000000
        /*00b0*/ 	.short	0x0005
        /*00b2*/ 	.short	0x01c0
        /*00b4*/ 	.byte	0x00, 0xf0, 0x01, 0x02


	//----- nvinfo : EIATTR_KPARAM_INFO
	.align		4
.L_40:
        /*00b8*/ 	.byte	0x04, 0x17
        /*00ba*/ 	.short	(.L_42 - .L_41)
.L_41:
        /*00bc*/ 	.word	0x00000000
        /*00c0*/ 	.short	0x0004
        /*00c2*/ 	.short	0x0140
        /*00c4*/ 	.byte	0x00, 0xf0, 0x01, 0x02


	//----- nvinfo : EIATTR_KPARAM_INFO
	.align		4
.L_42:
        /*00c8*/ 	.byte	0x04, 0x17
        /*00ca*/ 	.short	(.L_44 - .L_43)
.L_43:
        /*00cc*/ 	.word	0x00000000
        /*00d0*/ 	.short	0x0003
        /*00d2*/ 	.short	0x00c0
        /*00d4*/ 	.byte	0x00, 0xf0, 0x01, 0x02


	//----- nvinfo : EIATTR_KPARAM_INFO
	.align		4
.L_44:
        /*00d8*/ 	.byte	0x04, 0x17
        /*00da*/ 	.short	(.L_46 - .L_45)
.L_45:
        /*00dc*/ 	.word	0x00000000
        /*00e0*/ 	.short	0x0002
        /*00e2*/ 	.short	0x0040
        /*00e4*/ 	.byte	0x00, 0xf0, 0x01, 0x02


	//----- nvinfo : EIATTR_KPARAM_INFO
	.align		4
.L_46:
        /*00e8*/ 	.byte	0x04, 0x17
        /*00ea*/ 	.short	(.L_48 - .L_47)
.L_47:
        /*00ec*/ 	.word	0x00000000
        /*00f0*/ 	.short	0x0001
        /*00f2*/ 	.short	0x000c
        /*00f4*/ 	.byte	0x00, 0xf0, 0x31, 0x00


	//----- nvinfo : EIATTR_KPARAM_INFO
	.align		4
.L_48:
        /*00f8*/ 	.byte	0x04, 0x17
        /*00fa*/ 	.short	(.L_50 - .L_49)
.L_49:
        /*00fc*/ 	.word	0x00000000
        /*0100*/ 	.short	0x0000
        /*0102*/ 	.short	0x0000
        /*0104*/ 	.byte	0x00, 0xf0, 0x31, 0x00


	//----- nvinfo : EIATTR_AT_ENTRY_FRAGMENTS
	.align		4
.L_50:
        /*0108*/ 	.byte	0x04, 0x4f
        /*010a*/ 	.short	(.L_52 - .L_51)


	//   ....[0]....
.L_51:
        /*010c*/ 	.word	0x00000004


	//   ....[1]....
        /*0110*/ 	.word	0x00000005


	//----- nvinfo : EIATTR_RESERVED_SMEM_USED
	.align		4
.L_52:
        /*0114*/ 	.byte	0x01, 0x41
	.zero		2


	//----- nvinfo : EIATTR_SPARSE_MMA_MASK
	.align		4
        /*0118*/ 	.byte	0x03, 0x50
        /*011a*/ 	.short	0x0000


	//----- nvinfo : EIATTR_TCGEN05_2CTA_USED
	.align		4
        /*011c*/ 	.byte	0x01, 0x52
	.zero		2


	//----- nvinfo : EIATTR_MAXREG_COUNT
	.align		4
        /*0120*/ 	.byte	0x03, 0x1b
        /*0122*/ 	.short	0x00ff


	//----- nvinfo : EIATTR_NUM_BARRIERS
	.align		4
        /*0124*/ 	.byte	0x02, 0x4c
        /*0126*/ 	.byte	0x05
	.zero		1


	//----- nvinfo : EIATTR_INT_WARP_WIDE_INSTR_OFFSETS
	.align		4
        /*0128*/ 	.byte	0x04, 0x31
        /*012a*/ 	.short	(.L_54 - .L_53)


	//   ....[0]....
.L_53:
        /*012c*/ 	.word	0x00005b50


	//   ....[1]....
        /*0130*/ 	.word	0x00005bd0


	//   ....[2]....
        /*0134*/ 	.word	0x00005bf0


	//----- nvinfo : EIATTR_COOP_GROUP_MASK_REGIDS
	.align		4
.L_54:
        /*0138*/ 	.byte	0x04, 0x29
        /*013a*/ 	.short	(.L_56 - .L_55)


	//   ....[0]....
.L_55:
        /*013c*/ 	.word	0xffffffff


	//   ....[1]....
        /*0140*/ 	.word	0xffffffff


	//   ....[2]....
        /*0144*/ 	.word	0xffffffff


	//   ....[3]....
        /*0148*/ 	.word	0xffffffff


	//   ....[4]....
        /*014c*/ 	.word	0xffffffff


	//   ....[5]....
        /*0150*/ 	.word	0xffffffff


	//   ....[6]....
        /*0154*/ 	.word	0xffffffff


	//   ....[7]....
        /*0158*/ 	.word	0xffffffff


	//   ....[8]....
        /*015c*/ 	.word	0xffffffff


	//   ....[9]....
        /*0160*/ 	.word	0xffffffff


	//   ....[10]....
        /*0164*/ 	.word	0xffffffff


	//   ....[11]....
        /*0168*/ 	.word	0xffffffff


	//----- nvinfo : EIATTR_COOP_GROUP_INSTR_OFFSETS
	.align		4
.L_56:
        /*016c*/ 	.byte	0x04, 0x28
        /*016e*/ 	.short	(.L_58 - .L_57)


	//   ....[0]....
.L_57:
        /*0170*/ 	.word	0x00000130


	//   ....[1]....
        /*0174*/ 	.word	0x00000490


	//   ....[2]....
        /*0178*/ 	.word	0x00000640


	//   ....[3]....
        /*017c*/ 	.word	0x000008c0


	//   ....[4]....
        /*0180*/ 	.word	0x00000c50


	//   ....[5]....
        /*0184*/ 	.word	0x00000f20


	//   ....[6]....
        /*0188*/ 	.word	0x00000f80


	//   ....[7]....
        /*018c*/ 	.word	0x00002e40


	//   ....[8]....
        /*0190*/ 	.word	0x00003450


	//   ....[9]....
        /*0194*/ 	.word	0x00005660


	//   ....[10]....
        /*0198*/ 	.word	0x000059d0


	//   ....[11]....
        /*019c*/ 	.word	0x00005c90


	//----- nvinfo : EIATTR_VRC_CTA_INIT_COUNT
	.align		4
.L_58:
        /*01a0*/ 	.byte	0x02, 0x4a
        /*01a2*/ 	.byte	0x80
	.zero		1


	//----- nvinfo : EIATTR_MBARRIER_INSTR_OFFSETS
	.align		4
        /*01a4*/ 	.byte	0x04, 0x39
        /*01a6*/ 	.short	(.L_60 - .L_59)


	//   ....[0]....
.L_59:
        /*01a8*/ 	.word	0x00000340
        /*01ac*/ 	.word	0x000000ff
        /*01b0*/ 	.word	0x00000000
        /*01b4*/ 	.short	0x0100
        /*01b6*/ 	.byte	0x06
	.zero		1


	//   ....[1]....
        /*01b8*/ 	.word	0x00000350
        /*01bc*/ 	.word	0x000000ff
        /*01c0*/ 	.word	0x00000008
        /*01c4*/ 	.short	0x0100
        /*01c6*/ 	.byte	0x06
	.zero		1


	//   ....[2]....
        /*01c8*/ 	.word	0x00000360
        /*01cc*/ 	.word	0x000000ff
        /*01d0*/ 	.word	0x00000010
        /*01d4*/ 	.short	0x0100
        /*01d6*/ 	.byte	0x06
	.zero		1


	//   ....[3]....
        /*01d8*/ 	.word	0x00000370
        /*01dc*/ 	.word	0x000000ff
        /*01e0*/ 	.word	0x00000018
        /*01e4*/ 	.short	0x0100
        /*01e6*/ 	.byte	0x06
	.zero		1


	//   ....[4]....
        /*01e8*/ 	.word	0x00000380
        /*01ec*/ 	.word	0x000000ff
        /*01f0*/ 	.word	0x00000020
        /*01f4*/ 	.short	0x0100
        /*01f6*/ 	.byte	0x06
	.zero		1


	//   ....[5]....
        /*01f8*/ 	.word	0x00000390
        /*01fc*/ 	.word	0x000000ff
        /*0200*/ 	.word	0x00000028
        /*0204*/ 	.short	0x0100
        /*0206*/ 	.byte	0x06
	.zero		1


	//   ....[6]....
        /*0208*/ 	.word	0x000003a0
        /*020c*/ 	.word	0x000000ff
        /*0210*/ 	.word	0x00000030
        /*0214*/ 	.short	0x0100
        /*0216*/ 	.byte	0x06
	.zero		1


	//   ....[7]....
        /*0218*/ 	.word	0x000003b0
        /*021c*/ 	.word	0x000000ff
        /*0220*/ 	.word	0x00000038
        /*0224*/ 	.short	0x0100
        /*0226*/ 	.byte	0x06
	.zero		1


	//   ....[8]....
        /*0228*/ 	.word	0x000003c0
        /*022c*/ 	.word	0x000000ff
        /*0230*/ 	.word	0x00000040
        /*0234*/ 	.short	0x0100
        /*0236*/ 	.byte	0x06
	.zero		1


	//   ....[9]....
        /*0238*/ 	.word	0x000003d0
        /*023c*/ 	.word	0x000000ff
        /*0240*/ 	.word	0x00000048
        /*0244*/ 	.short	0x0100
        /*0246*/ 	.byte	0x06
	.zero		1


	//   ....[10]....
        /*0248*/ 	.word	0x000003e0
        /*024c*/ 	.word	0x000000ff
        /*0250*/ 	.word	0x00000050
        /*0254*/ 	.short	0x0100
        /*0256*/ 	.byte	0x06
	.zero		1


	//   ....[11]....
        /*0258*/ 	.word	0x000003f0
        /*025c*/ 	.word	0x000000ff
        /*0260*/ 	.word	0x00000058
        /*0264*/ 	.short	0x0100
        /*0266*/ 	.byte	0x06
	.zero		1


	//   ....[12]....
        /*0268*/ 	.word	0x00000400
        /*026c*/ 	.word	0x000000ff
        /*0270*/ 	.word	0x00000060
        /*0274*/ 	.short	0x0100
        /*0276*/ 	.byte	0x06
	.zero		1


	//   ....[13]....
        /*0278*/ 	.word	0x00000410
        /*027c*/ 	.word	0x000000ff
        /*0280*/ 	.word	0x00000068
        /*0284*/ 	.short	0x0100
        /*0286*/ 	.byte	0x06
	.zero		1


	//   ....[14]....
        /*0288*/ 	.word	0x00000420
        /*028c*/ 	.word	0x000000ff
        /*0290*/ 	.word	0x00000070
        /*0294*/ 	.short	0x0100
        /*0296*/ 	.byte	0x06
	.zero		1


	//   ....[15]....
        /*0298*/ 	.word	0x00000430
        /*029c*/ 	.word	0x000000ff
        /*02a0*/ 	.word	0x00000078
        /*02a4*/ 	.short	0x0100
        /*02a6*/ 	.byte	0x06
	.zero		1


	//   ....[16]....
        /*02a8*/ 	.word	0x000005b0
        /*02ac*/ 	.word	0x000000ff
        /*02b0*/ 	.word	0x00000080
        /*02b4*/ 	.short	0x0100
        /*02b6*/ 	.byte	0x07
	.zero		1


	//   ....[17]....
        /*02b8*/ 	.word	0x000005c0
        /*02bc*/ 	.word	0x000000ff
        /*02c0*/ 	.word	0x00000088
        /*02c4*/ 	.short	0x0100
        /*02c6*/ 	.byte	0x07
	.zero		1


	//   ....[18]....
        /*02c8*/ 	.word	0x000005d0
        /*02cc*/ 	.word	0x000000ff
        /*02d0*/ 	.word	0x00000090
        /*02d4*/ 	.short	0x0100
        /*02d6*/ 	.byte	0x07
	.zero		1


	//   ....[19]....
        /*02d8*/ 	.word	0x000005e0
        /*02dc*/ 	.word	0x000000ff
        /*02e0*/ 	.word	0x00000098
        /*02e4*/ 	.short	0x0100
        /*02e6*/ 	.byte	0x07
	.zero		1


	//   ....[20]....
        /*02e8*/ 	.word	0x00000760
        /*02ec*/ 	.word	0x000000ff
        /*02f0*/ 	.word	0x000000a0
        /*02f4*/ 	.short	0x0100
        /*02f6*/ 	.byte	0x07
	.zero		1


	//   ....[21]....
        /*02f8*/ 	.word	0x00000770
        /*02fc*/ 	.word	0x000000ff
        /*0300*/ 	.word	0x000000a8
        /*0304*/ 	.short	0x0100
        /*0306*/ 	.byte	0x07
	.zero		1


	//   ....[22]....
        /*0308*/ 	.word	0x00000780
        /*030c*/ 	.word	0x000000ff
        /*0310*/ 	.word	0x000000b0
        /*0314*/ 	.short	0x0100
        /*0316*/ 	.byte	0x07
	.zero		1


	//   ....[23]....
        /*0318*/ 	.word	0x00000790
        /*031c*/ 	.word	0x000000ff
        /*0320*/ 	.word	0x000000b8
        /*0324*/ 	.short	0x0100
        /*0326*/ 	.byte	0x07
	.zero		1


	//   ....[24]....
        /*0328*/ 	.word	0x00000860
        /*032c*/ 	.word	0x000000ff
        /*0330*/ 	.word	0x000000c0
        /*0334*/ 	.short	0x0100
        /*0336*/ 	.byte	0x06
	.zero		1


	//   ....[25]....
        /*0338*/ 	.word	0x00000fe0
        /*033c*/ 	.word	0x0000000e
        /*0340*/ 	.word	0x000000b0
        /*0344*/ 	.short	0x010a
        /*0346*/ 	.byte	0xff
	.zero		1


	//   ....[26]....
        /*0348*/ 	.word	0x000010c0
        /*034c*/ 	.word	0x0000000e
        /*0350*/ 	.word	0x000000a0
        /*0354*/ 	.short	0x0101
        /*0356*/ 	.byte	0xff
	.zero		1


	//   ....[27]....
        /*0358*/ 	.word	0x000012f0
        /*035c*/ 	.word	0x00000002
        /*0360*/ 	.word	0x000000b0
        /*0364*/ 	.short	0x010a
        /*0366*/ 	.byte	0xff
	.zero		1


	//   ....[28]....
        /*0368*/ 	.word	0x00001410
        /*036c*/ 	.word	0x00000002
        /*0370*/ 	.word	0x000000a0
        /*0374*/ 	.short	0x0101
        /*0376*/ 	.byte	0xff
	.zero		1


	//   ....[29]....
        /*0378*/ 	.word	0x00001420
        /*037c*/ 	.word	0x00000003
        /*0380*/ 	.word	0x000000b0
        /*0384*/ 	.short	0x010a
        /*0386*/ 	.byte	0xff
	.zero		1


	//   ....[30]....
        /*0388*/ 	.word	0x000014b0
        /*038c*/ 	.word	0x000000ff
        /*0390*/ 	.word	0x000000a0
        /*0394*/ 	.short	0x010a
        /*0396*/ 	.byte	0x22
	.zero		1


	//   ....[31]....
        /*0398*/ 	.word	0x00001530
        /*039c*/ 	.word	0x000000ff
        /*03a0*/ 	.word	0x000000b0
        /*03a4*/ 	.short	0x0101
        /*03a6*/ 	.byte	0x22
	.zero		1


	//   ....[32]....
        /*03a8*/ 	.word	0x00001650
        /*03ac*/ 	.word	0x000000ff
        /*03b0*/ 	.word	0x00000040
        /*03b4*/ 	.short	0x010a
        /*03b6*/ 	.byte	0x06
	.zero		1


	//   ....[33]....
        /*03b8*/ 	.word	0x000017f0
        /*03bc*/ 	.word	0x000000ff
        /*03c0*/ 	.word	0x00000040
        /*03c4*/ 	.short	0x010a
        /*03c6*/ 	.byte	0x05
	.zero		1


	//   ....[34]....
        /*03c8*/ 	.word	0x00001a60
        /*03cc*/ 	.word	0x000000ff
        /*03d0*/ 	.word	0x00000040
        /*03d4*/ 	.short	0x010a
        /*03d6*/ 	.byte	0x21
	.zero		1


	//   ....[35]....
        /*03d8*/ 	.word	0x00001ab0
        /*03dc*/ 	.word	0x00000003
        /*03e0*/ 	.word	0x000000a0
        /*03e4*/ 	.short	0x010a
        /*03e6*/ 	.byte	0xff
	.zero		1


	//   ....[36]....
        /*03e8*/ 	.word	0x00001b50
        /*03ec*/ 	.word	0x00000003
        /*03f0*/ 	.word	0x000000b0
        /*03f4*/ 	.short	0x0101
        /*03f6*/ 	.byte	0xff
	.zero		1


	//   ....[37]....
        /*03f8*/ 	.word	0x00001dd0
        /*03fc*/ 	.word	0x000000ff
        /*0400*/ 	.word	0x00000040
        /*0404*/ 	.short	0x010a
        /*0406*/ 	.byte	0x05
	.zero		1


	//   ....[38]....
        /*0408*/ 	.word	0x00001eb0
        /*040c*/ 	.word	0x000000ff
        /*0410*/ 	.word	0x000000a0
        /*0414*/ 	.short	0x010a
        /*0416*/ 	.byte	0x0c
	.zero		1


	//   ....[39]....
        /*0418*/ 	.word	0x00001f50
        /*041c*/ 	.word	0x000000ff
        /*0420*/ 	.word	0x000000b0
        /*0424*/ 	.short	0x0101
        /*0426*/ 	.byte	0x0c
	.zero		1


	//   ....[40]....
        /*0428*/ 	.word	0x00002430
        /*042c*/ 	.word	0x000000ff
        /*0430*/ 	.word	0x00000000
        /*0434*/ 	.short	0x010a
        /*0436*/ 	.byte	0x19
	.zero		1


	//   ....[41]....
        /*0438*/ 	.word	0x00002440
        /*043c*/ 	.word	0x000000ff
        /*0440*/ 	.word	0x00000090
        /*0444*/ 	.short	0x010a
        /*0446*/ 	.byte	0x11
	.zero		1


	//   ....[42]....
        /*0448*/ 	.word	0x00002490
        /*044c*/ 	.word	0x000000ff
        /*0450*/ 	.word	0x00000090
        /*0454*/ 	.short	0x010a
        /*0456*/ 	.byte	0x11
	.zero		1


	//   ....[43]....
        /*0458*/ 	.word	0x00002670
        /*045c*/ 	.word	0x000000ff
        /*0460*/ 	.word	0x00000000
        /*0464*/ 	.short	0x010a
        /*0466*/ 	.byte	0x0d
	.zero		1


	//   ....[44]....
        /*0468*/ 	.word	0x00002800
        /*046c*/ 	.word	0x000000ff
        /*0470*/ 	.word	0x00000000
        /*0474*/ 	.short	0x010a
        /*0476*/ 	.byte	0x19
	.zero		1


	//   ....[45]....
        /*0478*/ 	.word	0x00002920
        /*047c*/ 	.word	0x000000ff
        /*0480*/ 	.word	0x00000090
        /*0484*/ 	.short	0x010a
        /*0486*/ 	.byte	0x10
	.zero		1


	//   ....[46]....
        /*0488*/ 	.word	0x00002930
        /*048c*/ 	.word	0x00000002
        /*0490*/ 	.word	0x000000a0
        /*0494*/ 	.short	0x010a
        /*0496*/ 	.byte	0xff
	.zero		1


	//   ....[47]....
        /*0498*/ 	.word	0x000029d0
        /*049c*/ 	.word	0x00000002
        /*04a0*/ 	.word	0x000000b0
        /*04a4*/ 	.short	0x0101
        /*04a6*/ 	.byte	0xff
	.zero		1


	//   ....[48]....
        /*04a8*/ 	.word	0x00002ad0
        /*04ac*/ 	.word	0x00000000
        /*04b0*/ 	.word	0x00000090
        /*04b4*/ 	.short	0x010a
        /*04b6*/ 	.byte	0xff
	.zero		1


	//   ....[49]....
        /*04b8*/ 	.word	0x00002b10
        /*04bc*/ 	.word	0x00000000
        /*04c0*/ 	.word	0x00000090
        /*04c4*/ 	.short	0x010a
        /*04c6*/ 	.byte	0xff
	.zero		1


	//   ....[50]....
        /*04c8*/ 	.word	0x00002c10
        /*04cc*/ 	.word	0x000000ff
        /*04d0*/ 	.word	0x000000c0
        /*04d4*/ 	.short	0x0100
        /*04d6*/ 	.byte	0x05
	.zero		1


	//   ....[51]....
        /*04d8*/ 	.word	0x00002d00
        /*04dc*/ 	.word	0x000000ff
        /*04e0*/ 	.word	0x000000c0
        /*04e4*/ 	.short	0x0100
        /*04e6*/ 	.byte	0x05
	.zero		1


	//   ....[52]....
        /*04e8*/ 	.word	0x00002df0
        /*04ec*/ 	.word	0x000000ff
        /*04f0*/ 	.word	0x000000c0
        /*04f4*/ 	.short	0x0100
        /*04f6*/ 	.byte	0x05
	.zero		1


	//   ....[53]....
        /*04f8*/ 	.word	0x000030c0
        /*04fc*/ 	.word	0x00000003
        /*0500*/ 	.word	0x00000000
        /*0504*/ 	.short	0x010a
        /*0506*/ 	.byte	0xff
	.zero		1


	//   ....[54]....
        /*0508*/ 	.word	0x000030e0
        /*050c*/ 	.word	0x00000003
        /*0510*/ 	.word	0x00000000
        /*0514*/ 	.short	0x010a
        /*0516*/ 	.byte	0xff
	.zero		1


	//   ....[55]....
        /*0518*/ 	.word	0x000032c0
        /*051c*/ 	.word	0x00000003
        /*0520*/ 	.word	0x00000000
        /*0524*/ 	.short	0x010a
        /*0526*/ 	.byte	0xff
	.zero		1


	//   ....[56]....
        /*0528*/ 	.word	0x000032e0
        /*052c*/ 	.word	0x00000003
        /*0530*/ 	.word	0x00000000
        /*0534*/ 	.short	0x010a
        /*0536*/ 	.byte	0xff
	.zero		1


	//   ....[57]....
        /*0538*/ 	.word	0x000033d0
        /*053c*/ 	.word	0x00000003
        /*0540*/ 	.word	0x00000000
        /*0544*/ 	.short	0x0101
        /*0546*/ 	.byte	0xff
	.zero		1


	//   ....[58]....
        /*0548*/ 	.word	0x000034c0
        /*054c*/ 	.word	0x00000003
        /*0550*/ 	.word	0x000000a0
        /*0554*/ 	.short	0x010a
        /*0556*/ 	.byte	0xff
	.zero		1


	//   ....[59]....
        /*0558*/ 	.word	0x00003520
        /*055c*/ 	.word	0x00000003
        /*0560*/ 	.word	0x000000b0
        /*0564*/ 	.short	0x0101
        /*0566*/ 	.byte	0xff
	.zero		1


	//   ....[60]....
        /*0568*/ 	.word	0x00003950
        /*056c*/ 	.word	0x00000037
        /*0570*/ 	.word	0x00000080
        /*0574*/ 	.short	0x010a
        /*0576*/ 	.byte	0xff
	.zero		1


	//   ....[61]....
        /*0578*/ 	.word	0x00005610
        /*057c*/ 	.word	0x00000007
        /*0580*/ 	.word	0x00000000
        /*0584*/ 	.short	0x0101
        /*0586*/ 	.byte	0xff
	.zero		1


	//   ....[62]....
        /*0588*/ 	.word	0x00005620
        /*058c*/ 	.word	0x00000005
        /*0590*/ 	.word	0x000000a0
        /*0594*/ 	.short	0x010a
        /*0596*/ 	.byte	0xff
	.zero		1


	//   ....[63]....
        /*0598*/ 	.word	0x000056e0
        /*059c*/ 	.word	0x00000005
        /*05a0*/ 	.word	0x000000b0
        /*05a4*/ 	.short	0x0101
        /*05a6*/ 	.byte	0xff
	.zero		1


	//   ....[64]....
        /*05a8*/ 	.word	0x00005980
        /*05ac*/ 	.word	0x00000005
        /*05b0*/ 	.word	0x00000000
        /*05b4*/ 	.short	0x0101
        /*05b6*/ 	.byte	0xff
	.zero		1


	//   ....[65]....
        /*05b8*/ 	.word	0x00005990
        /*05bc*/ 	.word	0x00000003
        /*05c0*/ 	.word	0x000000c0
        /*05c4*/ 	.short	0x010a
        /*05c6*/ 	.byte	0xff
	.zero		1


	//   ....[66]....
        /*05c8*/ 	.word	0x00005d30
        /*05cc*/ 	.word	0x00000003
        /*05d0*/ 	.word	0x000000c0
        /*05d4*/ 	.short	0x0100
        /*05d6*/ 	.byte	0xff
	.zero		1


	//   ....[67]....
        /*05d8*/ 	.word	0x00005d90
        /*05dc*/ 	.word	0x0000000e
        /*05e0*/ 	.word	0x000000b0
        /*05e4*/ 	.short	0x010a
        /*05e6*/ 	.byte	0xff
	.zero		1


	//   ....[68]....
        /*05e8*/ 	.word	0x00005df0
        /*05ec*/ 	.word	0x00000002
        /*05f0*/ 	.word	0x000000b0
        /*05f4*/ 	.short	0x010a
        /*05f6*/ 	.byte	0xff
	.zero		1


	//   ....[69]....
        /*05f8*/ 	.word	0x00005e50
        /*05fc*/ 	.word	0x00000003
        /*0600*/ 	.word	0x000000b0
        /*0604*/ 	.short	0x010a
        /*0606*/ 	.byte	0xff
	.zero		1


	//   ....[70]....
        /*0608*/ 	.word	0x00005eb0
        /*060c*/ 	.word	0x00000000
        /*0610*/ 	.word	0x000000a0
        /*0614*/ 	.short	0x010a
        /*0616*/ 	.byte	0xff
	.zero		1


	//   ....[71]....
        /*0618*/ 	.word	0x00005f30
        /*061c*/ 	.word	0x00000000
        /*0620*/ 	.word	0x00000040
        /*0624*/ 	.short	0x010a
        /*0626*/ 	.byte	0xff
	.zero		1


	//   ....[72]....
        /*0628*/ 	.word	0x00005f90
        /*062c*/ 	.word	0x00000003
        /*0630*/ 	.word	0x000000a0
        /*0634*/ 	.short	0x010a
        /*0636*/ 	.byte	0xff
	.zero		1


	//   ....[73]....
        /*0638*/ 	.word	0x00006010
        /*063c*/ 	.word	0x00000000
        /*0640*/ 	.word	0x00000040
        /*0644*/ 	.short	0x010a
        /*0646*/ 	.byte	0xff
	.zero		1


	//   ....[74]....
        /*0648*/ 	.word	0x00006070
        /*064c*/ 	.word	0x00000002
        /*0650*/ 	.word	0x000000a0
        /*0654*/ 	.short	0x010a
        /*0656*/ 	.byte	0xff
	.zero		1


	//   ....[75]....
        /*0658*/ 	.word	0x000060f0
        /*065c*/ 	.word	0x00000000
        /*0660*/ 	.word	0x00000090
        /*0664*/ 	.short	0x010a
        /*0666*/ 	.byte	0xff
	.zero		1


	//   ....[76]....
        /*0668*/ 	.word	0x00006170
        /*066c*/ 	.word	0x00000000
        /*0670*/ 	.word	0x00000000
        /*0674*/ 	.short	0x010a
        /*0676*/ 	.byte	0xff
	.zero		1


	//   ....[77]....
        /*0678*/ 	.word	0x000061e0
        /*067c*/ 	.word	0x00000002
        /*0680*/ 	.word	0x000000a0
        /*0684*/ 	.short	0x010a
        /*0686*/ 	.byte	0xff
	.zero		1


	//   ....[78]....
        /*0688*/ 	.word	0x00006240
        /*068c*/ 	.word	0x00000003
        /*0690*/ 	.word	0x00000000
        /*0694*/ 	.short	0x010a
        /*0696*/ 	.byte	0xff
	.zero		1


	//   ....[79]....
        /*0698*/ 	.word	0x000062a0
        /*069c*/ 	.word	0x00000003
        /*06a0*/ 	.word	0x00000000
        /*06a4*/ 	.short	0x010a
        /*06a6*/ 	.byte	0xff
	.zero		1


	//   ....[80]....
        /*06a8*/ 	.word	0x000062f0
        /*06ac*/ 	.word	0x00000003
        /*06b0*/ 	.word	0x000000a0
        /*06b4*/ 	.short	0x010a
        /*06b6*/ 	.byte	0xff
	.zero		1


	//   ....[81]....
        /*06b8*/ 	.word	0x00006350
        /*06bc*/ 	.word	0x00000037
        /*06c0*/ 	.word	0x00000080
        /*06c4*/ 	.short	0x010a
        /*06c6*/ 	.byte	0xff
	.zero		1


	//   ....[82]....
        /*06c8*/ 	.word	0x000063b0
        /*06cc*/ 	.word	0x00000005
        /*06d0*/ 	.word	0x000000a0
        /*06d4*/ 	.short	0x010a
        /*06d6*/ 	.byte	0xff
	.zero		1


	//   ....[83]....
        /*06d8*/ 	.word	0x00006400
        /*06dc*/ 	.word	0x00000003
        /*06e0*/ 	.word	0x000000c0
        /*06e4*/ 	.short	0x010a
        /*06e6*/ 	.byte	0xff
	.zero		1


	//----- nvinfo : EIATTR_NUM_MBARRIERS
	.align		4
.L_60:
        /*06e8*/ 	.byte	0x03, 0x38
        /*06ea*/ 	.short	0x001d


	//----- nvinfo : EIATTR_EXIT_INSTR_OFFSETS
	.align		4
        /*06ec*/ 	.byte	0x04, 0x1c
        /*06ee*/ 	.short	(.L_62 - .L_61)


	//   ....[0]....
.L_61:
        /*06f0*/ 	.word	0x00005d70


	//----- nvinfo : EIATTR_MAX_THREADS
	.align		4
.L_62:
        /*06f4*/ 	.byte	0x04, 0x05
        /*06f6*/ 	.short	(.L_64 - .L_63)
.L_63:
        /*06f8*/ 	.word	0x000000e0
        /*06fc*/ 	.word	0x00000001
        /*0700*/ 	.word	0x00000001


	//----- nvinfo : EIATTR_CRS_STACK_SIZE
	.align		4
.L_64:
        /*0704*/ 	.byte	0x04, 0x1e
        /*0706*/ 	.short	(.L_66 - .L_65)
.L_65:
        /*0708*/ 	.word	0x00000000


	//----- nvinfo : EIATTR_CBANK_PARAM_SIZE
	.align		4
.L_66:
        /*070c*/ 	.byte	0x03, 0x19
        /*070e*/ 	.short	0x0404


	//----- nvinfo : EIATTR_PARAM_CBANK
	.align		4
        /*0710*/ 	.byte	0x04, 0x0a
        /*0712*/ 	.short	(.L_68 - .L_67)
	.align		4
.L_67:
        /*0714*/ 	.word	index@(.nv.constant0.kernel_cutlass_kernel_cudnngrouped_gemmgrouped_gemm_swiglugrouped_gemm_swiglu_quantBlockScaledContiguousGroupedGemmKernel_object_at__TiledMMA_ThrLayoutVMNK21111000_PermutationMNK____MMAAt_0)
        /*0718*/ 	.short	0x0380
        /*071a*/ 	.short	0x0404


	//----- nvinfo : EIATTR_SW_WAR
	.align		4
.L_68:
        /*071c*/ 	.byte	0x04, 0x36
        /*071e*/ 	.short	(.L_70 - .L_69)
.L_69:
        /*0720*/ 	.word	0x00000008
.L_70:


//--------------------- .nv.compat                --------------------------
	.section	.nv.compat,"",@"SHT_CUDA_COMPAT_INFO"
	.align	4
        /*0000*/ 	.byte	0x02, 0x02, 0x02, 0x00, 0x02, 0x05, 0x05, 0x00, 0x02, 0x03, 0x01, 0x00, 0x02, 0x06, 0x01, 0x00


//--------------------- .nv.callgraph             --------------------------
	.section	.nv.callgraph,"",@"SHT_CUDA_CALLGRAPH"
	.align	4
	.sectionentsize	8
	.align		4
        /*0000*/ 	.word	0x00000000
	.align		4
        /*0004*/ 	.word	0xffffffff
	.align		4
        /*0008*/ 	.word	0x00000000
	.align		4
        /*000c*/ 	.word	0xfffffffe
	.align		4
        /*0010*/ 	.word	0x00000000
	.align		4
        /*0014*/ 	.word	0xfffffffd
	.align		4
        /*0018*/ 	.word	0x00000000
	.align		4
        /*001c*/ 	.word	0xfffffffc


//--------------------- .text.kernel_cutlass_kernel_cudnngrouped_gemmgrouped_gemm_swiglugrouped_gemm_swiglu_quantBlockScaledContiguousGroupedGemmKernel_object_at__TiledMMA_ThrLayoutVMNK21111000_PermutationMNK____MMAAt_0 --------------------------
	.section	.text.kernel_cutlass_kernel_cudnngrouped_gemmgrouped_gemm_swiglugrouped_gemm_swiglu_quantBlockScaledContiguousGroupedGemmKernel_object_at__TiledMMA_ThrLayoutVMNK21111000_PermutationMNK____MMAAt_0,"ax",@progbits
	.align	128
        .global         kernel_cutlass_kernel_cudnngrouped_gemmgrouped_gemm_swiglugrouped_gemm_swiglu_quantBlockScaledContiguousGroupedGemmKernel_object_at__TiledMMA_ThrLayoutVMNK21111000_PermutationMNK____MMAAt_0
        .type           kernel_cutlass_kernel_cudnngrouped_gemmgrouped_gemm_swiglugrouped_gemm_swiglu_quantBlockScaledContiguousGroupedGemmKernel_object_at__TiledMMA_ThrLayoutVMNK21111000_PermutationMNK____MMAAt_0,@function
        .size           kernel_cutlass_kernel_cudnngrouped_gemmgrouped_gemm_swiglugrouped_gemm_swiglu_quantBlockScaledContiguousGroupedGemmKernel_object_at__TiledMMA_ThrLayoutVMNK21111000_PermutationMNK____MMAAt_0,(.L_x_116 - kernel_cutlass_kernel_cudnngrouped_gemmgrouped_gemm_swiglugrouped_gemm_swiglu_quantBlockScaledContiguousGroupedGemmKernel_object_at__TiledMMA_ThrLayoutVMNK21111000_PermutationMNK____MMAAt_0)
        .other          kernel_cutlass_kernel_cudnngrouped_gemmgrouped_gemm_swiglugrouped_gemm_swiglu_quantBlockScaledContiguousGroupedGemmKernel_object_at__TiledMMA_ThrLayoutVMNK21111000_PermutationMNK____MMAAt_0,@"STO_CUDA_ENTRY STV_DEFAULT"
kernel_cutlass_kernel_cudnngrouped_gemmgrouped_gemm_swiglugrouped_gemm_swiglu_quantBlockScaledContiguousGroupedGemmKernel_object_at__TiledMMA_ThrLayoutVMNK21111000_PermutationMNK____MMAAt_0:
.text.kernel_cutlass_kernel_cudnngrouped_gemmgrouped_gemm_swiglugrouped_gemm_swiglu_quantBlockScaledContiguousGroupedGemmKernel_object_at__TiledMMA_ThrLayoutVMNK21111000_PermutationMNK____MMAAt_0:
[----:B------:R-:W1:Y:S01]  /*0000*/  LDC R1, c[0x0][0x37c] ;  /* 0x0000df00ff017b82 */ /* 0x000e620000000800 */
[----:B------:R-:W2:Y:S01]  /*0010*/  S2R R3, SR_TID.Y ;  /* 0x0000000000037919 */ /* 0x000ea20000002200 */
[----:B------:R-:W3:Y:S06]  /*0020*/  LDCU UR5, c[0x0][0x360] ;  /* 0x00006c00ff0577ac */ /* 0x000eec0008000800 */
[----:B------:R-:W4:Y:S01]  /*0030*/  S2UR UR23, SR_CTAID.X ;  /* 0x00000000001779c3 */ /* 0x000f220000002500 */
[----:B------:R-:W2:Y:S01]  /*0040*/  S2R R0, SR_TID.Z ;  /* 0x0000000000007919 */ /* 0x000ea20000002300 */
[----:B------:R-:W2:Y:S01]  /*0050*/  LDCU UR4, c[0x0][0x364] ;  /* 0x00006c80ff0477ac */ /* 0x000ea20008000800 */
[----:B------:R-:W3:Y:S01]  /*0060*/  S2R R60, SR_TID.X ;  /* 0x00000000003c7919 */ /* 0x000ee20000002100 */
[----:B------:R-:W5:Y:S01]  /*0070*/  LDCU.U8 UR7, c[0x0][0x382] ;  /* 0x00007040ff0777ac */ /* 0x000f620008000000 */
[----:B------:R-:W4:Y:S02]  /*0080*/  LDCU.U8 UR6, c[0x0][0x381] ;  /* 0x00007020ff0677ac */ /* 0x000f240008000000 */
[----:B----4-:R-:W-:-:S02]  /*0090*/  ULOP3.LUT UR23, UR23, 0x1, URZ, 0xc0, !UPT ;  /* 0x0000000117177892 */ /* 0x010fc4000f8ec0ff */
[----:B-----5:R-:W-:Y:S02]  /*00a0*/  ULOP3.LUT UR7, UR7, 0x1, URZ, 0xc0, !UPT ;  /* 0x0000000107077892 */ /* 0x020fe4000f8ec0ff */
[----:B------:R-:W-:Y:S02]  /*00b0*/  ULOP3.LUT UR6, UR6, 0x1, URZ, 0xc0, !UPT ;  /* 0x0000000106067892 */ /* 0x000fe4000f8ec0ff */
[----:B------:R-:W-:Y:S02]  /*00c0*/  UISETP.NE.U32.AND UP6, UPT, UR7, 0x1, UPT ;  /* 0x000000010700788c */ /* 0x000fe4000bfc5070 */
[----:B------:R-:W-:Y:S01]  /*00d0*/  UISETP.NE.U32.AND UP5, UPT, UR6, 0x1, UPT ;  /* 0x000000010600788c */ /* 0x000fe2000bfa5070 */
[----:B--2---:R-:W-:Y:S01]  /*00e0*/  IMAD R3, R0, UR4, R3 ;  /* 0x0000000400037c24 */ /* 0x004fe2000f8e0203 */
[----:B------:R-:W2:Y:S03]  /*00f0*/  S2UR UR4, SR_CgaCtaId ;  /* 0x00000000000479c3 */ /* 0x000ea60000008800 */
[----:B---3--:R-:W-:Y:S01]  /*0100*/  IMAD R78, R3, UR5, R60 ;  /* 0x00000005034e7c24 */ /* 0x008fe2000f8e023c */
[----:B------:R-:W3:Y:S04]  /*0110*/  LDCU UR5, c[0x0][0x36c] ;  /* 0x00006d80ff0577ac */ /* 0x000ee80008000800 */
[----:B------:R-:W-:-:S06]  /*0120*/  SHF.R.U32.HI R78, RZ, 0x5, R78 ;  /* 0x00000005ff4e7819 */ /* 0x000fcc000001164e */
[----:B------:R-:W4:Y:S01]  /*0130*/  SHFL.IDX PT, R78, R78, RZ, 0x1f ;  /* 0x00001fff4e4e7589 */ /* 0x000f2200000e0000 */
[----:B---3--:R-:W-:Y:S01]  /*0140*/  UISETP.EQ.U32.AND UP4, UPT, UR5, 0x1, UPT ;  /* 0x000000010500788c */ /* 0x008fe2000bf82070 */
[C---:B----4-:R-:W-:Y:S02]  /*0150*/  ISETP.NE.AND P1, PT, R78.reuse, 0x5, PT ;  /* 0x000000054e00780c */ /* 0x050fe40003f25270 */
[----:B------:R-:W-:-:S11]  /*0160*/  ISETP.NE.AND P0, PT, R78, RZ, PT ;  /* 0x000000ff4e00720c */ /* 0x000fd60003f05270 */
[----:B-12---:R-:W-:Y:S05]  /*0170*/  @P1 BRA `(.L_x_0) ;  /* 0x0000000000501947 */ /* 0x006fea0003800000 */
[----:B------:R-:W1:Y:S02]  /*0180*/  LDCU.64 UR6, c[0x0][0x348] ;  /* 0x00006900ff0677ac */ /* 0x000e640008000a00 */
[----:B-1----:R-:W-:Y:S02]  /*0190*/  UIADD3 UR16, UP1, UPT, UR6, 0x40, URZ ;  /* 0x0000004006107890 */ /* 0x002fe4000ff3e0ff */
[----:B------:R-:W-:Y:S02]  /*01a0*/  UIADD3 UR14, UP0, UPT, UR6, 0xc0, URZ ;  /* 0x000000c0060e7890 */ /* 0x000fe4000ff1e0ff */
[----:B------:R-:W-:Y:S02]  /*01b0*/  UIADD3 UR12, UP3, UPT, UR6, 0x140, URZ ;  /* 0x00000140060c7890 */ /* 0x000fe4000ff7e0ff */
[----:B------:R-:W-:Y:S02]  /*01c0*/  UIADD3 UR10, UP2, UPT, UR6, 0x1c0, URZ ;  /* 0x000001c0060a7890 */ /* 0x000fe4000ff5e0ff */
[----:B------:R-:W-:-:S02]  /*01d0*/  UIADD3.X UR17, UPT, UPT, URZ, UR7, URZ, UP1, !UPT ;  /* 0x00000007ff117290 */ /* 0x000fc40008ffe4ff */
[----:B------:R-:W-:Y:S02]  /*01e0*/  UIADD3 UR8, UP1, UPT, UR6, 0x240, URZ ;  /* 0x0000024006087890 */ /* 0x000fe4000ff3e0ff */
[----:B------:R-:W-:Y:S02]  /*01f0*/  UIADD3.X UR15, UPT, UPT, URZ, UR7, URZ, UP0, !UPT ;  /* 0x00000007ff0f7290 */ /* 0x000fe400087fe4ff */
[----:B------:R-:W-:Y:S02]  /*0200*/  UIADD3 UR6, UP0, UPT, UR6, 0x2c0, URZ ;  /* 0x000002c006067890 */ /* 0x000fe4000ff1e0ff */
[----:B------:R-:W-:Y:S01]  /*0210*/  UIADD3.X UR13, UPT, UPT, URZ, UR7, URZ, UP3, !UPT ;  /* 0x00000007ff0d7290 */ /* 0x000fe20009ffe4ff */
[----:B------:R1:W-:Y:S01]  /*0220*/  UTMACCTL.PF [UR16] ;  /* 0x00000000100079b9 */ /* 0x0003e20008040000 */
[----:B------:R-:W-:-:S03]  /*0230*/  UIADD3.X UR11, UPT, UPT, URZ, UR7, URZ, UP2, !UPT ;  /* 0x00000007ff0b7290 */ /* 0x000fc600097fe4ff */
[----:B------:R1:W-:Y:S01]  /*0240*/  UTMACCTL.PF [UR14] ;  /* 0x000000000e0079b9 */ /* 0x0003e20008040000 */
[----:B------:R-:W-:-:S03]  /*0250*/  UIADD3.X UR9, UPT, UPT, URZ, UR7, URZ, UP1, !UPT ;  /* 0x00000007ff097290 */ /* 0x000fc60008ffe4ff */
[----:B------:R1:W-:Y:S01]  /*0260*/  UTMACCTL.PF [UR12] ;  /* 0x000000000c0079b9 */ /* 0x0003e20008040000 */
[----:B------:R-:W-:Y:S01]  /*0270*/  UIADD3.X UR7, UPT, UPT, URZ, UR7, URZ, UP0, !UPT ;  /* 0x00000007ff077290 */ /* 0x000fe200087fe4ff */
[----:B------:R1:W-:Y:S04]  /*0280*/  UTMACCTL.PF [UR10] ;  /* 0x000000000a0079b9 */ /* 0x0003e80008040000 */
[----:B------:R1:W-:Y:S04]  /*0290*/  UTMACCTL.PF [UR8] ;  /* 0x00000000080079b9 */ /* 0x0003e80008040000 */
[----:B------:R1:W-:Y:S02]  /*02a0*/  UTMACCTL.PF [UR6] ;  /* 0x00000000060079b9 */ /* 0x0003e40008040000 */
[----:B-1----:R-:W-:Y:S01]  /*02b0*/  NOP ;  /* 0x0000000000007918 */ /* 0x002fe20000000000 */
.L_x_0:
[----:B------:R-:W-:Y:S05]  /*02c0*/  @P0 BRA `(.L_x_1) ;  /* 0x0000000000600947 */ /* 0x000fea0003800000 */
[----:B------:R-:W-:Y:S01]  /*02d0*/  UMOV UR6, 0x400 ;  /* 0x0000040000067882 */ /* 0x000fe20000000000 */
[----:B------:R-:W-:Y:S01]  /*02e0*/  UMOV UR5, 0x1 ;  /* 0x0000000100057882 */ /* 0x000fe20000000000 */
[----:B------:R-:W-:Y:S02]  /*02f0*/  ULEA UR6, UR4, UR6, 0x18 ;  /* 0x0000000604067291 */ /* 0x000fe4000f8ec0ff */
[----:B------:R-:W-:-:S04]  /*0300*/  UIADD3 UR8, UPT, UPT, -UR5, 0x100000, URZ ;  /* 0x0010000005087890 */ /* 0x000fc8000fffe1ff */
[----:B------:R-:W-:Y:S02]  /*0310*/  USHF.L.U32 UR9, UR8, 0xb, URZ ;  /* 0x0000000b08097899 */ /* 0x000fe400080006ff */
[----:B------:R-:W-:Y:S01]  /*0320*/  USHF.L.U32 UR8, UR8, 0x1, URZ ;  /* 0x0000000108087899 */ /* 0x000fe200080006ff */
[----:B------:R-:W1:Y:S11]  /*0330*/  FENCE.VIEW.ASYNC.S ;  /* 0x00000000000073c6 */ /* 0x000e760000000000 */
[----:B-1----:R1:W2:Y:S01]  /*0340*/  SYNCS.EXCH.64 URZ, [UR6], UR8 ;  /* 0x0000000806ff75b2 */ /* 0x0022a20008000100 */
[----:B------:R1:W3:Y:S01]  /*0350*/  SYNCS.EXCH.64 URZ, [UR6+0x8], UR8 ;  /* 0x0000080806ff75b2 */ /* 0x0002e20008000100 */
[----:B------:R1:W4:Y:S01]  /*0360*/  SYNCS.EXCH.64 URZ, [UR6+0x10], UR8 ;  /* 0x0000100806ff75b2 */ /* 0x0003220008000100 */
[----:B------:R1:W1:Y:S01]  /*0370*/  SYNCS.EXCH.64 URZ, [UR6+0x18], UR8 ;  /* 0x0000180806ff75b2 */ /* 0x0002620008000100 */
        /* <DEDUP_REMOVED lines=12> */
[----:B------:R-:W-:Y:S01]  /*0440*/  NOP ;  /* 0x0000000000007918 */ /* 0x000fe20000000000 */
.L_x_1:
[----:B------:R-:W-:Y:S01]  /*0450*/  NOP ;  /* 0x0000000000007918 */ /* 0x000fe20000000000 */
[----:B------:R-:W-:Y:S05]  /*0460*/  BRA.U !UP4, `(.L_x_2) ;  /* 0x000000010c087547 */ /* 0x000fea000b800000 */
[----:B-1234-:R-:W-:Y:S01]  /*0470*/  UCGABAR_ARV ;  /* 0x00000000000079c7 */ /* 0x01efe20008000000 */
[----:B------:R-:W-:Y:S05]  /*0480*/  BRA `(.L_x_3) ;  /* 0x0000000000047947 */ /* 0x000fea0003800000 */
.L_x_2:
[----:B-1234-:R-:W-:Y:S01]  /*0490*/  NOP ;  /* 0x0000000000007918 */ /* 0x01efe20000000000 */
.L_x_3:
[----:B------:R-:W-:Y:S05]  /*04a0*/  BRA.U !UP4, `(.L_x_4) ;  /* 0x000000010c0c7547 */ /* 0x000fea000b800000 */
[----:B------:R-:W-:Y:S01]  /*04b0*/  UCGABAR_WAIT ;  /* 0x0000000000007dc7 */ /* 0x000fe20008000000 */
[----:B------:R-:W-:Y:S01]  /*04c0*/  CCTL.IVALL ;  /* 0x00000000ff00798f */ /* 0x000fe20002000000 */
[----:B------:R-:W-:Y:S05]  /*04d0*/  BRA `(.L_x_5) ;  /* 0x0000000000047947 */ /* 0x000fea0003800000 */
.L_x_4:
[----:B------:R-:W-:Y:S06]  /*04e0*/  BAR.SYNC.DEFER_BLOCKING 0x0 ;  /* 0x0000000000007b1d */ /* 0x000fec0000010000 */
.L_x_5:
[----:B------:R-:W-:Y:S05]  /*04f0*/  @P0 BRA `(.L_x_6) ;  /* 0x0000000000400947 */ /* 0x000fea0003800000 */
[----:B------:R-:W-:Y:S01]  /*0500*/  UMOV UR7, 0x400 ;  /* 0x0000040000077882 */ /* 0x000fe20000000000 */
[----:B------:R-:W-:Y:S01]  /*0510*/  UMOV UR6, 0x1 ;  /* 0x0000000100067882 */ /* 0x000fe20000000000 */
[----:B------:R-:W-:Y:S01]  /*0520*/  UMOV UR5, 0x8 ;  /* 0x0000000800057882 */ /* 0x000fe20000000000 */
[----:B------:R-:W-:Y:S02]  /*0530*/  ULEA UR7, UR4, UR7, 0x18 ;  /* 0x0000000704077291 */ /* 0x000fe4000f8ec0ff */
[----:B------:R-:W-:-:S04]  /*0540*/  UIADD3 UR8, UPT, UPT, -UR6, 0x100000, URZ ;  /* 0x0010000006087890 */ /* 0x000fc8000fffe1ff */
[----:B------:R-:W-:Y:S02]  /*0550*/  USHF.L.U32 UR9, UR8, 0xb, URZ ;  /* 0x0000000b08097899 */ /* 0x000fe400080006ff */
[----:B------:R-:W-:Y:S02]  /*0560*/  USHF.L.U32 UR8, UR8, 0x1, URZ ;  /* 0x0000000108087899 */ /* 0x000fe400080006ff */
[----:B------:R-:W-:-:S04]  /*0570*/  UIADD3 UR10, UPT, UPT, -UR5, 0x100000, URZ ;  /* 0x00100000050a7890 */ /* 0x000fc8000fffe1ff */
[----:B------:R-:W-:Y:S02]  /*0580*/  USHF.L.U32 UR11, UR10, 0xb, URZ ;  /* 0x0000000b0a0b7899 */ /* 0x000fe400080006ff */
[----:B------:R-:W-:Y:S01]  /*0590*/  USHF.L.U32 UR10, UR10, 0x1, URZ ;  /* 0x000000010a0a7899 */ /* 0x000fe200080006ff */
[----:B------:R-:W1:Y:S03]  /*05a0*/  FENCE.VIEW.ASYNC.S ;  /* 0x00000000000073c6 */ /* 0x000e660000000000 */
[----:B-1----:R1:W2:Y:S01]  /*05b0*/  SYNCS.EXCH.64 URZ, [UR7+0x80], UR8 ;  /* 0x0000800807ff75b2 */ /* 0x0022a20008000100 */
[----:B------:R1:W3:Y:S07]  /*05c0*/  SYNCS.EXCH.64 URZ, [UR7+0x88], UR8 ;  /* 0x0000880807ff75b2 */ /* 0x0002ee0008000100 */
[----:B------:R1:W4:Y:S01]  /*05d0*/  SYNCS.EXCH.64 URZ, [UR7+0x90], UR10 ;  /* 0x0000900a07ff75b2 */ /* 0x0003220008000100 */
[----:B------:R1:W1:Y:S01]  /*05e0*/  SYNCS.EXCH.64 URZ, [UR7+0x98], UR10 ;  /* 0x0000980a07ff75b2 */ /* 0x0002620008000100 */
[----:B------:R-:W-:Y:S01]  /*05f0*/  NOP ;  /* 0x0000000000007918 */ /* 0x000fe20000000000 */
.L_x_6:
[----:B------:R-:W-:Y:S01]  /*0600*/  NOP ;  /* 0x0000000000007918 */ /* 0x000fe20000000000 */
[----:B------:R-:W-:Y:S05]  /*0610*/  BRA.U !UP4, `(.L_x_7) ;  /* 0x000000010c087547 */ /* 0x000fea000b800000 */
[----:B-1234-:R-:W-:Y:S01]  /*0620*/  UCGABAR_ARV ;  /* 0x00000000000079c7 */ /* 0x01efe20008000000 */
[----:B------:R-:W-:Y:S05]  /*0630*/  BRA `(.L_x_8) ;  /* 0x0000000000047947 */ /* 0x000fea0003800000 */
.L_x_7:
[----:B-1234-:R-:W-:Y:S01]  /*0640*/  NOP ;  /* 0x0000000000007918 */ /* 0x01efe20000000000 */
.L_x_8:
[----:B------:R-:W-:Y:S05]  /*0650*/  BRA.U !UP4, `(.L_x_9) ;  /* 0x000000010c0c7547 */ /* 0x000fea000b800000 */
[----:B------:R-:W-:Y:S01]  /*0660*/  UCGABAR_WAIT ;  /* 0x0000000000007dc7 */ /* 0x000fe20008000000 */
[----:B------:R-:W-:Y:S01]  /*0670*/  CCTL.IVALL ;  /* 0x00000000ff00798f */ /* 0x000fe20002000000 */
[----:B------:R-:W-:Y:S05]  /*0680*/  BRA `(.L_x_10) ;  /* 0x0000000000047947 */ /* 0x000fea0003800000 */
.L_x_9:
[----:B------:R-:W-:Y:S06]  /*0690*/  BAR.SYNC.DEFER_BLOCKING 0x0 ;  /* 0x0000000000007b1d */ /* 0x000fec0000010000 */
.L_x_10:
        /* <DEDUP_REMOVED lines=17> */
.L_x_11:
[----:B------:R-:W-:Y:S01]  /*07b0*/  NOP ;  /* 0x0000000000007918 */ /* 0x000fe20000000000 */
[----:B-1234-:R-:W-:Y:S06]  /*07c0*/  BAR.SYNC.DEFER_BLOCKING 0x0 ;  /* 0x0000000000007b1d */ /* 0x01efec0000010000 */
[----:B------:R-:W-:Y:S05]  /*07d0*/  @P0 BRA `(.L_x_12) ;  /* 0x0000000000280947 */ /* 0x000fea0003800000 */
[----:B------:R-:W-:Y:S01]  /*07e0*/  UMOV UR6, 0x400 ;  /* 0x0000040000067882 */ /* 0x000fe20000000000 */
[----:B------:R-:W-:Y:S01]  /*07f0*/  UMOV UR5, 0x20 ;  /* 0x0000002000057882 */ /* 0x000fe20000000000 */
[----:B------:R-:W-:Y:S02]  /*0800*/  ULEA UR6, UR4, UR6, 0x18 ;  /* 0x0000000604067291 */ /* 0x000fe4000f8ec0ff */
[----:B------:R-:W-:-:S04]  /*0810*/  UIADD3 UR8, UPT, UPT, -UR5, 0x100000, URZ ;  /* 0x0010000005087890 */ /* 0x000fc8000fffe1ff */
[----:B------:R-:W-:Y:S02]  /*0820*/  USHF.L.U32 UR9, UR8, 0xb, URZ ;  /* 0x0000000b08097899 */ /* 0x000fe400080006ff */
[----:B------:R-:W-:Y:S01]  /*0830*/  USHF.L.U32 UR8, UR8, 0x1, URZ ;  /* 0x0000000108087899 */ /* 0x000fe200080006ff */
[----:B------:R-:W-:Y:S01]  /*0840*/  ELECT P0, URZ, PT ;  /* 0x0000000000ff782f */ /* 0x000fe20003800000 */
[----:B------:R-:W1:Y:S10]  /*0850*/  FENCE.VIEW.ASYNC.S ;  /* 0x00000000000073c6 */ /* 0x000e740000000000 */
[----:B-1----:R1:W2:Y:S01]  /*0860*/  SYNCS.EXCH.64 URZ, [UR6+0xc0], UR8 ;  /* 0x0000c00806ff75b2 */ /* 0x0022a20008000100 */
[----:B------:R-:W-:Y:S01]  /*0870*/  NOP ;  /* 0x0000000000007918 */ /* 0x000fe20000000000 */
.L_x_12:
[----:B------:R-:W-:Y:S01]  /*0880*/  NOP ;  /* 0x0000000000007918 */ /* 0x000fe20000000000 */
[----:B------:R-:W-:Y:S05]  /*0890*/  BRA.U !UP4, `(.L_x_13) ;  /* 0x000000010c087547 */ /* 0x000fea000b800000 */
[----:B--2---:R-:W-:Y:S01]  /*08a0*/  UCGABAR_ARV ;  /* 0x00000000000079c7 */ /* 0x004fe20008000000 */
[----:B------:R-:W-:Y:S05]  /*08b0*/  BRA `(.L_x_14) ;  /* 0x0000000000047947 */ /* 0x000fea0003800000 */
.L_x_13:
[----:B--2---:R-:W-:Y:S01]  /*08c0*/  NOP ;  /* 0x0000000000007918 */ /* 0x004fe20000000000 */
.L_x_14:
[----:B------:R-:W-:Y:S01]  /*08d0*/  USHF.L.U32 UR21, UR23, 0x7, URZ ;  /* 0x0000000717157899 */ /* 0x000fe200080006ff */
[----:B------:R-:W-:Y:S05]  /*08e0*/  BRA.U !UP4, `(.L_x_15) ;  /* 0x000000010c0c7547 */ /* 0x000fea000b800000 */
[----:B------:R-:W-:Y:S01]  /*08f0*/  UCGABAR_WAIT ;  /* 0x0000000000007dc7 */ /* 0x000fe20008000000 */
[----:B------:R-:W-:Y:S01]  /*0900*/  CCTL.IVALL ;  /* 0x00000000ff00798f */ /* 0x000fe20002000000 */
[----:B------:R-:W-:Y:S05]  /*0910*/  BRA `(.L_x_16) ;  /* 0x0000000000047947 */ /* 0x000fea0003800000 */
.L_x_15:
[----:B------:R-:W-:Y:S06]  /*0920*/  BAR.SYNC.DEFER_BLOCKING 0x0 ;  /* 0x0000000000007b1d */ /* 0x000fec0000010000 */
.L_x_16:
[----:B------:R-:W-:Y:S01]  /*0930*/  ISETP.NE.AND P0, PT, R78, 0x6, PT ;  /* 0x000000064e00780c */ /* 0x000fe20003f05270 */
[----:B------:R-:W2:-:S12]  /*0940*/  LDCU.64 UR30, c[0x0][0x358] ;  /* 0x00006b00ff1e77ac */ /* 0x000e980008000a00 */
[----:B------:R-:W-:Y:S05]  /*0950*/  @P0 BRA `(.L_x_17) ;  /* 0x0000000800b80947 */ /* 0x000fea0003800000 */
[----:B------:R-:W-:Y:S01]  /*0960*/  LOP3.LUT R0, R60, 0x1f, RZ, 0xc0, !PT ;  /* 0x0000001f3c007812 */ /* 0x000fe200078ec0ff */
[----:B------:R-:W-:Y:S01]  /*0970*/  IMAD.MOV.U32 R19, RZ, RZ, 0x7fffffff ;  /* 0x7fffffffff137424 */ /* 0x000fe200078e00ff */
[----:B-1----:R-:W1:Y:S01]  /*0980*/  S2UR UR9, SR_CTAID.Z ;  /* 0x00000000000979c3 */ /* 0x002e620000002700 */
[----:B------:R-:W1:Y:S01]  /*0990*/  LDCU.64 UR6, c[0x0][0x760] ;  /* 0x0000ec00ff0677ac */ /* 0x000e620008000a00 */
[C---:B------:R-:W-:Y:S01]  /*09a0*/  ISETP.GT.U32.AND P0, PT, R0.reuse, 0x7, PT ;  /* 0x000000070000780c */ /* 0x040fe20003f04070 */
[----:B------:R-:W3:Y:S01]  /*09b0*/  LDCU.U8 UR8, c[0x0][0x768] ;  /* 0x0000ed00ff0877ac */ /* 0x000ee20008000000 */
[----:B------:R-:W4:Y:S01]  /*09c0*/  LDCU.U8 UR10, c[0x0][0x769] ;  /* 0x0000ed20ff0a77ac */ /* 0x000f220008000000 */
[----:B------:R-:W5:Y:S10]  /*09d0*/  LDCU UR14, c[0x0][0x770] ;  /* 0x0000ee00ff0e77ac */ /* 0x000f740008000800 */
[----:B------:R-:W2:Y:S02]  /*09e0*/  @!P0 LDC.64 R2, c[0x0][0x748] ;  /* 0x0001d200ff028b82 */ /* 0x000ea40000000a00 */
[----:B--2---:R-:W-:-:S05]  /*09f0*/  @!P0 IMAD.WIDE.U32 R2, R0, 0x4, R2 ;  /* 0x0000000400028825 */ /* 0x004fca00078e0002 */
[----:B------:R-:W2:Y:S01]  /*0a00*/  @!P0 LDG.E R19, desc[UR30][R2.64] ;  /* 0x0000001e02138981 */ /* 0x000ea2000c1e1900 */
[----:B-1----:R-:W-:Y:S01]  /*0a10*/  UIMAD.WIDE.U32 UR4, UR9, UR7, URZ ;  /* 0x00000007090472a5 */ /* 0x002fe2000f8e00ff */
[----:B------:R-:W-:Y:S01]  /*0a20*/  HFMA2 R0, -RZ, RZ, 0, 5.9604644775390625e-08 ;  /* 0x00000001ff007431 */ /* 0x000fe200000001ff */
[----:B------:R-:W-:Y:S01]  /*0a30*/  UISETP.GT.U32.AND UP0, UPT, UR9, 0x1ff, UPT ;  /* 0x000001ff0900788c */ /* 0x000fe2000bf04070 */
[----:B------:R-:W-:-:S04]  /*0a40*/  IMAD.MOV.U32 R10, RZ, RZ, RZ ;  /* 0x000000ffff0a7224 */ /* 0x000fc800078e00ff */
[----:B------:R-:W-:Y:S02]  /*0a50*/  UMOV UR11, UR5 ;  /* 0x00000005000b7c82 */ /* 0x000fe40008000000 */
[----:B------:R-:W-:Y:S02]  /*0a60*/  UIADD3 UR7, UPT, UPT, -UR11, UR9, URZ ;  /* 0x000000090b077290 */ /* 0x000fe4000fffe1ff */
[----:B------:R-:W1:Y:S02]  /*0a70*/  LDCU.64 UR4, c[0x0][0x778] ;  /* 0x0000ef00ff0477ac */ /* 0x000e640008000a00 */
[----:B---3--:R-:W-:-:S04]  /*0a80*/  USHF.R.U32.HI UR7, URZ, UR8, UR7 ;  /* 0x00000008ff077299 */ /* 0x008fc80008011607 */
[----:B------:R-:W-:-:S04]  /*0a90*/  UIADD3 UR11, UPT, UPT, UR11, UR7, URZ ;  /* 0x000000070b0b7290 */ /* 0x000fc8000fffe0ff */
[----:B----4-:R-:W-:-:S03]  /*0aa0*/  USHF.R.U32.HI UR11, URZ, UR10, UR11 ;  /* 0x0000000aff0b7299 */ /* 0x010fc6000801160b */
[----:B------:R-:W3:Y:S01]  /*0ab0*/  LDCU.U8 UR7, c[0x0][0x780] ;  /* 0x0000f000ff0777ac */ /* 0x000ee20008000000 */
[----:B------:R-:W-:-:S04]  /*0ac0*/  UIADD3 UR11, UPT, UPT, -UR11, URZ, URZ ;  /* 0x000000ff0b0b7290 */ /* 0x000fc8000fffe1ff */
[----:B------:R-:W-:-:S04]  /*0ad0*/  UIMAD UR6, UR11, UR6, UR9 ;  /* 0x000000060b0672a4 */ /* 0x000fc8000f8e0209 */
[----:B-1----:R-:W-:-:S03]  /*0ae0*/  UIMAD.WIDE.U32 UR12, UR6, UR5, URZ ;  /* 0x00000005060c72a5 */ /* 0x002fc6000f8e00ff */
[----:B------:R-:W1:Y:S04]  /*0af0*/  LDCU.U8 UR11, c[0x0][0x781] ;  /* 0x0000f020ff0b77ac */ /* 0x000e680008000000 */
[----:B------:R-:W-:Y:S02]  /*0b00*/  UMOV UR5, UR13 ;  /* 0x0000000d00057c82 */ /* 0x000fe40008000000 */
[----:B------:R-:W-:Y:S02]  /*0b10*/  UIADD3 UR16, UPT, UPT, UR6, -UR5, URZ ;  /* 0x8000000506107290 */ /* 0x000fe4000fffe0ff */
[----:B------:R-:W4:Y:S02]  /*0b20*/  LDCU.U8 UR13, c[0x0][0x774] ;  /* 0x0000ee80ff0d77ac */ /* 0x000f240008000000 */
[----:B---3--:R-:W-:Y:S01]  /*0b30*/  USHF.R.U32.HI UR16, URZ, UR7, UR16 ;  /* 0x00000007ff107299 */ /* 0x008fe20008011610 */
[----:B------:R-:W3:Y:S03]  /*0b40*/  LDCU.U8 UR12, c[0x0][0x775] ;  /* 0x0000eea0ff0c77ac */ /* 0x000ee60008000000 */
[----:B------:R-:W-:Y:S01]  /*0b50*/  UIADD3 UR16, UPT, UPT, UR5, UR16, URZ ;  /* 0x0000001005107290 */ /* 0x000fe2000fffe0ff */
[----:B------:R-:W3:Y:S03]  /*0b60*/  LDCU UR5, c[0x0][0x76c] ;  /* 0x0000ed80ff0577ac */ /* 0x000ee60008000800 */
[----:B-1----:R-:W-:-:S04]  /*0b70*/  USHF.R.U32.HI UR16, URZ, UR11, UR16 ;  /* 0x0000000bff107299 */ /* 0x002fc80008011610 */
[----:B-----5:R-:W-:-:S04]  /*0b80*/  UIMAD.WIDE.U32 UR14, UR16, UR14, URZ ;  /* 0x0000000e100e72a5 */ /* 0x020fc8000f8e00ff */
[----:B------:R-:W-:-:S04]  /*0b90*/  UIADD3 UR14, UPT, UPT, UR16, -UR15, URZ ;  /* 0x8000000f100e7290 */ /* 0x000fc8000fffe0ff */
[----:B----4-:R-:W-:-:S04]  /*0ba0*/  USHF.R.U32.HI UR14, URZ, UR13, UR14 ;  /* 0x0000000dff0e7299 */ /* 0x010fc8000801160e */
[----:B------:R-:W-:-:S04]  /*0bb0*/  UIADD3 UR14, UPT, UPT, UR15, UR14, URZ ;  /* 0x0000000e0f0e7290 */ /* 0x000fc8000fffe0ff */
[----:B---3--:R-:W-:-:S04]  /*0bc0*/  USHF.R.U32.HI UR14, URZ, UR12, UR14 ;  /* 0x0000000cff0e7299 */ /* 0x008fc8000801160e */
[----:B------:R-:W-:-:S04]  /*0bd0*/  UIADD3 UR14, UPT, UPT, -UR14, URZ, URZ ;  /* 0x000000ff0e0e7290 */ /* 0x000fc8000fffe1ff */
[----:B------:R-:W-:Y:S02]  /*0be0*/  UIMAD UR5, UR14, UR5, UR16 ;  /* 0x000000050e0572a4 */ /* 0x000fe4000f8e0210 */
[----:B------:R-:W-:Y:S02]  /*0bf0*/  UIADD3 UR16, UPT, UPT, -UR16, URZ, URZ ;  /* 0x000000ff10107290 */ /* 0x000fe4000fffe1ff */
[----:B------:R-:W-:Y:S02]  /*0c00*/  UIADD3 UR5, UPT, UPT, UR5, UR5, URZ ;  /* 0x0000000505057290 */ /* 0x000fe4000fffe0ff */
[----:B------:R-:W-:Y:S02]  /*0c10*/  UIMAD UR4, UR16, UR4, UR6 ;  /* 0x00000004100472a4 */ /* 0x000fe4000f8e0206 */
[----:B------:R-:W-:-:S04]  /*0c20*/  ULOP3.LUT UR5, UR5, UR23, URZ, 0xfc, !UPT ;  /* 0x0000001705057292 */ /* 0x000fc8000f8efcff */
[----:B------:R-:W-:Y:S02]  /*0c30*/  MOV R5, UR4 ;  /* 0x0000000400057c02 */ /* 0x000fe40008000f00 */
[----:B------:R-:W-:Y:S01]  /*0c40*/  IMAD.U32 R4, RZ, RZ, UR5 ;  /* 0x00000005ff047e24 */ /* 0x000fe2000f8e00ff */
[----:B--2---:R1:W2:Y:S01]  /*0c50*/  SHFL.IDX PT, R2, R19, 0x7, 0x1f ;  /* 0x00e01f0013027f89 */ /* 0x0042a200000e0000 */
[----:B------:R-:W-:Y:S05]  /*0c60*/  BRA.U UP0, `(.L_x_18) ;  /* 0x0000000500807547 */ /* 0x000fea000b800000 */
[----:B------:R-:W3:Y:S01]  /*0c70*/  LDC R7, c[0x0][0x374] ;  /* 0x0000dd00ff077b82 */ /* 0x000ee20000000800 */
[----:B--2---:R-:W-:Y:S01]  /*0c80*/  SHF.R.S32.HI R3, RZ, 0x1f, R2 ;  /* 0x0000001fff037819 */ /* 0x004fe20000011402 */
[----:B------:R-:W-:Y:S02]  /*0c90*/  IMAD.U32 R18, RZ, RZ, UR9 ;  /* 0x00000009ff127e24 */ /* 0x000fe4000f8e00ff */
[----:B------:R-:W-:Y:S01]  /*0ca0*/  IMAD.MOV.U32 R10, RZ, RZ, RZ ;  /* 0x000000ffff0a7224 */ /* 0x000fe200078e00ff */
[----:B------:R-:W-:Y:S01]  /*0cb0*/  LEA.HI R16, R3, R2, RZ, 0x8 ;  /* 0x0000000203107211 */ /* 0x000fe200078f40ff */
[----:B------:R-:W-:Y:S02]  /*0cc0*/  IMAD.MOV.U32 R15, RZ, RZ, RZ ;  /* 0x000000ffff0f7224 */ /* 0x000fe400078e00ff */
[----:B------:R-:W3:Y:S01]  /*0cd0*/  LDC R6, c[0x0][0x370] ;  /* 0x0000dc00ff067b82 */ /* 0x000ee20000000800 */
[----:B------:R-:W-:Y:S02]  /*0ce0*/  LOP3.LUT R3, R16, 0xffffff00, RZ, 0xc0, !PT ;  /* 0xffffff0010037812 */ /* 0x000fe400078ec0ff */
[----:B------:R-:W-:-:S02]  /*0cf0*/  SHF.R.S32.HI R0, RZ, 0x8, R16 ;  /* 0x00000008ff007819 */ /* 0x000fc40000011410 */
[----:B------:R-:W-:Y:S02]  /*0d00*/  ISETP.NE.AND P0, PT, R2, R3, PT ;  /* 0x000000030200720c */ /* 0x000fe40003f05270 */
[----:B------:R-:W-:Y:S01]  /*0d10*/  LEA.HI.SX32 R16, R16, 0xffffffff, 0x18 ;  /* 0xffffffff10107811 */ /* 0x000fe200078fc2ff */
[----:B------:R-:W2:Y:S01]  /*0d20*/  LDC R17, c[0x0][0x378] ;  /* 0x0000de00ff117b82 */ /* 0x000ea20000000800 */
[----:B------:R-:W-:-:S07]  /*0d30*/  ISETP.LT.AND P0, PT, R2, RZ, P0 ;  /* 0x000000ff0200720c */ /* 0x000fce0000701270 */
[----:B------:R-:W4:Y:S06]  /*0d40*/  LDC R12, c[0x0][0x770] ;  /* 0x0001dc00ff0c7b82 */ /* 0x000f2c0000000800 */
[----:B------:R-:W-:Y:S02]  /*0d50*/  @!P0 IMAD.MOV R16, RZ, RZ, R0 ;  /* 0x000000ffff108224 */ /* 0x000fe400078e0200 */
[----:B------:R-:W1:Y:S01]  /*0d60*/  LDC R11, c[0x0][0x76c] ;  /* 0x0001db00ff0b7b82 */ /* 0x000e620000000800 */
[----:B---3--:R-:W-:Y:S02]  /*0d70*/  IMAD R6, R7, R6, RZ ;  /* 0x0000000607067224 */ /* 0x008fe400078e02ff */
[----:B------:R-:W-:-:S05]  /*0d80*/  IMAD.MOV.U32 R0, RZ, RZ, 0x1 ;  /* 0x00000001ff007424 */ /* 0x000fca00078e00ff */
[----:B------:R-:W3:Y:S01]  /*0d90*/  LDC.64 R8, c[0x0][0x760] ;  /* 0x0001d800ff087b82 */ /* 0x000ee20000000a00 */
[----:B--2---:R-:W-:Y:S02]  /*0da0*/  IMAD R17, R6, R17, RZ ;  /* 0x0000001106117224 */ /* 0x004fe400078e02ff */
[----:B------:R-:W-:-:S03]  /*0db0*/  IMAD.MOV.U32 R6, RZ, RZ, -0x1 ;  /* 0xffffffffff067424 */ /* 0x000fc600078e00ff */
[----:B------:R-:W-:Y:S02]  /*0dc0*/  LEA.HI R17, R17, R17, RZ, 0x1 ;  /* 0x0000001111117211 */ /* 0x000fe400078f08ff */
[----:B------:R-:W2:Y:S02]  /*0dd0*/  LDC.64 R2, c[0x0][0x778] ;  /* 0x0001de00ff027b82 */ /* 0x000ea40000000a00 */
[----:B----4-:R-:W-:-:S07]  /*0de0*/  SHF.R.S32.HI R17, RZ, 0x1, R17 ;  /* 0x00000001ff117819 */ /* 0x010fce0000011411 */
.L_x_23:
[----:B------:R-:W-:-:S04]  /*0df0*/  LEA.HI R13, R4, R4, RZ, 0x1 ;  /* 0x00000004040d7211 */ /* 0x000fc800078f08ff */
[----:B------:R-:W-:Y:S02]  /*0e00*/  LOP3.LUT R7, R13, 0xfffffffe, RZ, 0xc0, !PT ;  /* 0xfffffffe0d077812 */ /* 0x000fe400078ec0ff */
[----:B------:R-:W-:Y:S02]  /*0e10*/  SHF.R.S32.HI R13, RZ, 0x1, R13 ;  /* 0x00000001ff0d7819 */ /* 0x000fe4000001140d */
[----:B------:R-:W-:-:S03]  /*0e20*/  ISETP.NE.AND P0, PT, R4, R7, PT ;  /* 0x000000070400720c */ /* 0x000fc60003f05270 */
[----:B------:R-:W-:Y:S01]  /*0e30*/  VIADD R7, R13, 0xffffffff ;  /* 0xffffffff0d077836 */ /* 0x000fe20000000000 */
[----:B------:R-:W-:-:S13]  /*0e40*/  ISETP.LT.AND P0, PT, R4, RZ, P0 ;  /* 0x000000ff0400720c */ /* 0x000fda0000701270 */
[----:B------:R-:W-:-:S05]  /*0e50*/  @!P0 IMAD.MOV R7, RZ, RZ, R13 ;  /* 0x000000ffff078224 */ /* 0x000fca00078e020d */
[----:B------:R-:W-:-:S13]  /*0e60*/  ISETP.GE.AND P0, PT, R7, R16, PT ;  /* 0x000000100700720c */ /* 0x000fda0003f06270 */
[----:B------:R-:W-:Y:S05]  /*0e70*/  @P0 BRA `(.L_x_19) ;  /* 0x0000000000940947 */ /* 0x000fea0003800000 */
[----:B------:R-:W-:-:S04]  /*0e80*/  SHF.L.U32 R14, R7, 0x8, RZ ;  /* 0x00000008070e7819 */ /* 0x000fc800000006ff */
[----:B------:R-:W-:-:S13]  /*0e90*/  ISETP.GE.AND P0, PT, R14, R15, PT ;  /* 0x0000000f0e00720c */ /* 0x000fda0003f06270 */
[----:B------:R-:W-:Y:S05]  /*0ea0*/  @!P0 BRA `(.L_x_20) ;  /* 0x0000000000388947 */ /* 0x000fea0003800000 */
[----:B------:R-:W-:Y:S01]  /*0eb0*/  VIADD R7, R6, 0x1 ;  /* 0x0000000106077836 */ /* 0x000fe20000000000 */
[----:B------:R-:W-:-:S04]  /*0ec0*/  MOV R6, 0xffffffff ;  /* 0xffffffff00067802 */ /* 0x000fc80000000f00 */
[----:B------:R-:W-:-:S13]  /*0ed0*/  ISETP.GT.U32.AND P0, PT, R7, 0x1f, PT ;  /* 0x0000001f0700780c */ /* 0x000fda0003f04070 */
[----:B------:R-:W-:Y:S05]  /*0ee0*/  @P0 BRA `(.L_x_21) ;  /* 0x0000000000240947 */ /* 0x000fea0003800000 */
[----:B------:R-:W-:Y:S01]  /*0ef0*/  ISETP.GT.AND P0, PT, R19, R14, PT ;  /* 0x0000000e1300720c */ /* 0x000fe20003f04270 */
[----:B------:R-:W-:-:S05]  /*0f00*/  IMAD.MOV.U32 R6, RZ, RZ, -0x1 ;  /* 0xffffffffff067424 */ /* 0x000fca00078e00ff */
[----:B------:R-:W-:-:S07]  /*0f10*/  SHF.L.U32 R7, R6, R7, RZ ;  /* 0x0000000706077219 */ /* 0x000fce00000006ff */
[----:B------:R-:W-:-:S04]  /*0f20*/  VOTE.ANY R6, PT, P0 ;  /* 0x0000000000067806 */ /* 0x000fc800000e0100 */
[----:B------:R-:W-:-:S05]  /*0f30*/  LOP3.LUT P0, R7, R6, RZ, R7, 0xa0, !PT ;  /* 0x000000ff06077212 */ /* 0x000fca000780a007 */
[----:B------:R-:W-:-:S05]  /*0f40*/  VIADD R6, R7, 0xffffffff ;  /* 0xffffffff07067836 */ /* 0x000fca0000000000 */
[----:B------:R-:W-:-:S04]  /*0f50*/  LOP3.LUT R7, R7, R6, RZ, 0xc, !PT ;  /* 0x0000000607077212 */ /* 0x000fc800078e0cff */
[----:B------:R-:W4:Y:S02]  /*0f60*/  POPC R6, R7 ;  /* 0x0000000700067309 */ /* 0x000f240000000000 */
[----:B----4-:R-:W-:-:S07]  /*0f70*/  SEL R6, R6, 0xffffffff, P0 ;  /* 0xffffffff06067807 */ /* 0x010fce0000000000 */
.L_x_21:
[----:B------:R4:W3:Y:S02]  /*0f80*/  SHFL.IDX PT, R15, R19, R6, 0x1f ;  /* 0x00001f06130f7589 */ /* 0x0008e400000e0000 */
.L_x_20:
[----:B------:R-:W5:Y:S01]  /*0f90*/  S2R R13, SR_CgaCtaId ;  /* 0x00000000000d7919 */ /* 0x000f620000008800 */
[----:B------:R-:W-:Y:S01]  /*0fa0*/  MOV R14, 0x400 ;  /* 0x00000400000e7802 */ /* 0x000fe20000000f00 */
[----:B------:R-:W-:-:S03]  /*0fb0*/  IMAD.U32 R21, R0, -0x80000000, RZ ;  /* 0x8000000000157824 */ /* 0x000fc600078e00ff */
[----:B-----5:R-:W-:-:S05]  /*0fc0*/  LEA R13, R13, R14, 0x18 ;  /* 0x0000000e0d0d7211 */ /* 0x020fca00078ec0ff */
[----:B------:R-:W-:-:S04]  /*0fd0*/  IMAD R14, R10, 0x8, R13 ;  /* 0x000000080a0e7824 */ /* 0x000fc800078e020d */
[----:B------:R-:W5:Y:S02]  /*0fe0*/  SYNCS.PHASECHK.TRANS64.TRYWAIT P0, [R14+URZ+0xb0], R21 ;  /* 0x0000b0150e0075a7 */ /* 0x000f6400080011ff */
[----:B-----5:R-:W-:Y:S05]  /*0ff0*/  @!P0 BRA `(.L_x_22) ;  /* 0x0000004c00608947 */ /* 0x020fea0003800000 */
.L_x_88:
[----:B------:R-:W-:Y:S01]  /*1000*/  ELECT P0, URZ, PT ;  /* 0x0000000000ff782f */ /* 0x000fe20003800000 */
[----:B------:R-:W-:-:S12]  /*1010*/  IMAD.MOV.U32 R7, RZ, RZ, 0x1 ;  /* 0x00000001ff077424 */ /* 0x000fd800078e00ff */
[C---:B------:R-:W-:Y:S02]  /*1020*/  @P0 IMAD R13, R10.reuse, 0x10, R13 ;  /* 0x000000100a0d0824 */ /* 0x040fe400078e020d */
[----:B------:R-:W-:-:S03]  /*1030*/  VIADD R10, R10, 0x1 ;  /* 0x000000010a0a7836 */ /* 0x000fc60000000000 */
[----:B------:R4:W-:Y:S02]  /*1040*/  @P0 STS.128 [R13+0x37410], R4 ;  /* 0x037410040d000388 */ /* 0x0009e40000000c00 */
[----:B------:R-:W-:Y:S01]  /*1050*/  ISETP.NE.AND P0, PT, R10, 0x2, PT ;  /* 0x000000020a00780c */ /* 0x000fe20003f05270 */
[----:B------:R5:W-:Y:S06]  /*1060*/  MEMBAR.ALL.CTA ;  /* 0x0000000000007992 */ /* 0x000bec0000008000 */
[----:B-----5:R-:W5:Y:S01]  /*1070*/  FENCE.VIEW.ASYNC.S ;  /* 0x00000000000073c6 */ /* 0x020f620000000000 */
[----:B----4-:R-:W-:-:S02]  /*1080*/  SEL R21, RZ, 0x1, P0 ;  /* 0x00000001ff157807 */ /* 0x010fc40000000000 */
[----:B------:R-:W-:Y:S02]  /*1090*/  SEL R10, R10, RZ, P0 ;  /* 0x000000ff0a0a7207 */ /* 0x000fe40000000000 */
[----:B------:R-:W-:Y:S01]  /*10a0*/  LOP3.LUT R0, R0, R21, RZ, 0x3c, !PT ;  /* 0x0000001500007212 */ /* 0x000fe200078e3cff */
[----:B-----5:R-:W-:Y:S06]  /*10b0*/  BAR.SYNC.DEFER_BLOCKING 0x4, 0x20 ;  /* 0x0100800000007b1d */ /* 0x020fec0000010000 */
[----:B------:R4:W-:Y:S02]  /*10c0*/  SYNCS.ARRIVE.TRANS64.ART0 RZ, [R14+URZ+0xa0], R7 ;  /* 0x0000a0070eff79a7 */ /* 0x0009e400085000ff */
.L_x_19:
[----:B------:R-:W-:-:S04]  /*10d0*/  IMAD.IADD R18, R17, 0x1, R18 ;  /* 0x0000000111127824 */ /* 0x000fc800078e0212 */
[C---:B---3--:R-:W-:Y:S01]  /*10e0*/  IMAD.HI.U32 R5, R18.reuse, R9, RZ ;  /* 0x0000000912057227 */ /* 0x048fe200078e00ff */
[----:B------:R-:W-:-:S04]  /*10f0*/  ISETP.GE.AND P0, PT, R18, 0x200, PT ;  /* 0x000002001200780c */ /* 0x000fc80003f06270 */
[----:B------:R-:W-:-:S04]  /*1100*/  IADD3 R4, PT, PT, R18, -R5, RZ ;  /* 0x8000000512047210 */ /* 0x000fc80007ffe0ff */
[----:B------:R-:W-:-:S05]  /*1110*/  SHF.R.U32.HI R4, RZ, UR8, R4 ;  /* 0x00000008ff047c19 */ /* 0x000fca0008011604 */
[----:B------:R-:W-:-:S05]  /*1120*/  IMAD.IADD R5, R5, 0x1, R4 ;  /* 0x0000000105057824 */ /* 0x000fca00078e0204 */
[----:B------:R-:W-:-:S04]  /*1130*/  SHF.R.U32.HI R5, RZ, UR10, R5 ;  /* 0x0000000aff057c19 */ /* 0x000fc80008011605 */
[----:B------:R-:W-:-:S05]  /*1140*/  IADD3 R5, PT, PT, -R5, RZ, RZ ;  /* 0x000000ff05057210 */ /* 0x000fca0007ffe1ff */
[----:B----4-:R-:W-:-:S04]  /*1150*/  IMAD R14, R8, R5, R18 ;  /* 0x00000005080e7224 */ /* 0x010fc800078e0212 */
[----:B--2---:R-:W-:-:S04]  /*1160*/  IMAD.HI.U32 R5, R14, R3, RZ ;  /* 0x000000030e057227 */ /* 0x004fc800078e00ff */
[----:B------:R-:W-:-:S05]  /*1170*/  IMAD.IADD R4, R14, 0x1, -R5 ;  /* 0x000000010e047824 */ /* 0x000fca00078e0a05 */
[----:B------:R-:W-:-:S04]  /*1180*/  SHF.R.U32.HI R4, RZ, UR7, R4 ;  /* 0x00000007ff047c19 */ /* 0x000fc80008011604 */
[----:B------:R-:W-:-:S04]  /*1190*/  IADD3 R5, PT, PT, R5, R4, RZ ;  /* 0x0000000405057210 */ /* 0x000fc80007ffe0ff */
[----:B------:R-:W-:-:S05]  /*11a0*/  SHF.R.U32.HI R5, RZ, UR11, R5 ;  /* 0x0000000bff057c19 */ /* 0x000fca0008011605 */
[----:B------:R-:W-:-:S04]  /*11b0*/  IMAD.HI.U32 R7, R5, R12, RZ ;  /* 0x0000000c05077227 */ /* 0x000fc800078e00ff */
[----:B------:R-:W-:-:S05]  /*11c0*/  IMAD.IADD R4, R5, 0x1, -R7 ;  /* 0x0000000105047824 */ /* 0x000fca00078e0a07 */
[----:B------:R-:W-:-:S04]  /*11d0*/  SHF.R.U32.HI R4, RZ, UR13, R4 ;  /* 0x0000000dff047c19 */ /* 0x000fc80008011604 */
[----:B------:R-:W-:-:S04]  /*11e0*/  IADD3 R4, PT, PT, R7, R4, RZ ;  /* 0x0000000407047210 */ /* 0x000fc80007ffe0ff */
[----:B------:R-:W-:-:S05]  /*11f0*/  SHF.R.U32.HI R4, RZ, UR12, R4 ;  /* 0x0000000cff047c19 */ /* 0x000fca0008011604 */
[----:B------:R-:W-:-:S04]  /*1200*/  IMAD.MOV R4, RZ, RZ, -R4 ;  /* 0x000000ffff047224 */ /* 0x000fc800078e0a04 */
[----:B-1----:R-:W-:Y:S01]  /*1210*/  IMAD R4, R11, R4, R5 ;  /* 0x000000040b047224 */ /* 0x002fe200078e0205 */
[----:B------:R-:W-:-:S03]  /*1220*/  IADD3 R5, PT, PT, -R5, RZ, RZ ;  /* 0x000000ff05057210 */ /* 0x000fc60007ffe1ff */
[----:B------:R-:W-:Y:S02]  /*1230*/  IMAD.IADD R4, R4, 0x1, R4 ;  /* 0x0000000104047824 */ /* 0x000fe400078e0204 */
[----:B------:R-:W-:-:S03]  /*1240*/  IMAD R5, R2, R5, R14 ;  /* 0x0000000502057224 */ /* 0x000fc600078e020e */
[----:B------:R-:W-:Y:S01]  /*1250*/  LOP3.LUT R4, R4, UR23, RZ, 0xfc, !PT ;  /* 0x0000001704047c12 */ /* 0x000fe2000f8efcff */
[----:B------:R-:W-:Y:S06]  /*1260*/  @!P0 BRA `(.L_x_23) ;  /* 0xfffffff800e08947 */ /* 0x000fec000383ffff */
.L_x_18:
[----:B------:R-:W3:Y:S01]  /*1270*/  S2UR UR4, SR_CgaCtaId ;  /* 0x00000000000479c3 */ /* 0x000ee20000008800 */
[----:B------:R-:W-:Y:S01]  /*1280*/  UMOV UR5, 0x400 ;  /* 0x0000040000057882 */ /* 0x000fe20000000000 */
[----:B------:R-:W-:Y:S01]  /*1290*/  IMAD.U32 R6, R0, -0x80000000, RZ ;  /* 0x8000000000067824 */ /* 0x000fe200078e00ff */
[C---:B------:R-:W-:Y:S01]  /*12a0*/  ISETP.NE.AND P0, PT, R10.reuse, 0x1, PT ;  /* 0x000000010a00780c */ /* 0x040fe20003f05270 */
[----:B------:R-:W-:-:S05]  /*12b0*/  VIADD R3, R10, 0x2 ;  /* 0x000000020a037836 */ /* 0x000fca0000000000 */
[----:B------:R-:W-:Y:S01]  /*12c0*/  SEL R3, R3, 0x1, P0 ;  /* 0x0000000103037807 */ /* 0x000fe20000000000 */
[----:B---3--:R-:W-:-:S06]  /*12d0*/  ULEA UR5, UR4, UR5, 0x18 ;  /* 0x0000000504057291 */ /* 0x008fcc000f8ec0ff */
[----:B--2---:R-:W-:-:S04]  /*12e0*/  LEA R2, R10, UR5, 0x3 ;  /* 0x000000050a027c11 */ /* 0x004fc8000f8e18ff */
[----:B------:R-:W2:Y:S02]  /*12f0*/  SYNCS.PHASECHK.TRANS64.TRYWAIT P1, [R2+URZ+0xb0], R6 ;  /* 0x0000b006020075a7 */ /* 0x000ea400080211ff */
[----:B--2---:R-:W-:Y:S05]  /*1300*/  @!P1 BRA `(.L_x_24) ;  /* 0x0000004800b49947 */ /* 0x004fea0003800000 */
.L_x_90:
[----:B------:R-:W-:Y:S02]  /*1310*/  ELECT P2, URZ, PT ;  /* 0x0000000000ff782f */ /* 0x000fe40003840000 */
[C---:B------:R-:W-:Y:S01]  /*1320*/  ISETP.NE.AND P0, PT, R3.reuse, 0x2, PT ;  /* 0x000000020300780c */ /* 0x040fe20003f05270 */
[----:B--2---:R-:W-:Y:S02]  /*1330*/  IMAD.MOV.U32 R7, RZ, RZ, RZ ;  /* 0x000000ffff077224 */ /* 0x004fe400078e00ff */
[----:B------:R-:W-:Y:S01]  /*1340*/  IMAD.MOV.U32 R11, RZ, RZ, 0x1 ;  /* 0x00000001ff0b7424 */ /* 0x000fe200078e00ff */
[----:B------:R-:W-:Y:S02]  /*1350*/  ISETP.EQ.XOR P1, PT, R10, 0x1, !P0 ;  /* 0x000000010a00780c */ /* 0x000fe40004722a70 */
[----:B------:R-:W-:Y:S02]  /*1360*/  SEL R3, R3, RZ, P0 ;  /* 0x000000ff03037207 */ /* 0x000fe40000000000 */
[----:B------:R-:W-:-:S02]  /*1370*/  SEL R9, RZ, 0x1, !P1 ;  /* 0x00000001ff097807 */ /* 0x000fc40004800000 */
[----:B------:R-:W-:Y:S02]  /*1380*/  LEA R3, R3, UR5, 0x3 ;  /* 0x0000000503037c11 */ /* 0x000fe4000f8e18ff */
[----:B------:R-:W-:Y:S01]  /*1390*/  @P2 LEA R10, R10, UR5, 0x4 ;  /* 0x000000050a0a2c11 */ /* 0x000fe2000f8e20ff */
[----:B------:R-:W-:Y:S01]  /*13a0*/  @P2 IMAD.MOV.U32 R6, RZ, RZ, -0x1 ;  /* 0xffffffffff062424 */ /* 0x000fe200078e00ff */
[----:B------:R-:W-:-:S04]  /*13b0*/  LOP3.LUT R9, R0, R9, RZ, 0x3c, !PT ;  /* 0x0000000900097212 */ /* 0x000fc800078e3cff */
[----:B------:R3:W-:Y:S01]  /*13c0*/  @P2 STS.128 [R10+0x37410], R4 ;  /* 0x037410040a002388 */ /* 0x0007e20000000c00 */
[----:B------:R-:W-:Y:S01]  /*13d0*/  IMAD.U32 R8, R9, -0x80000000, RZ ;  /* 0x8000000009087824 */ /* 0x000fe200078e00ff */
[----:B------:R2:W-:Y:S06]  /*13e0*/  MEMBAR.ALL.CTA ;  /* 0x0000000000007992 */ /* 0x0005ec0000008000 */
[----:B--2---:R-:W2:Y:S02]  /*13f0*/  FENCE.VIEW.ASYNC.S ;  /* 0x00000000000073c6 */ /* 0x004ea40000000000 */
[----:B--2---:R-:W-:Y:S06]  /*1400*/  BAR.SYNC.DEFER_BLOCKING 0x4, 0x20 ;  /* 0x0100800000007b1d */ /* 0x004fec0000010000 */
[----:B------:R3:W-:Y:S01]  /*1410*/  SYNCS.ARRIVE.TRANS64.ART0 RZ, [R2+URZ+0xa0], R11 ;  /* 0x0000a00b02ff79a7 */ /* 0x0007e200085000ff */
[----:B------:R-:W2:Y:S02]  /*1420*/  SYNCS.PHASECHK.TRANS64.TRYWAIT P0, [R3+URZ+0xb0], R8 ;  /* 0x0000b008030075a7 */ /* 0x000ea400080011ff */
[----:B--23--:R-:W-:Y:S05]  /*1430*/  @!P0 BRA `(.L_x_25) ;  /* 0x0000004800808947 */ /* 0x00cfea0003800000 */
.L_x_17:
[----:B------:R-:W-:Y:S01]  /*1440*/  ISETP.NE.AND P0, PT, R78, 0x5, PT ;  /* 0x000000054e00780c */ /* 0x000fe20003f05270 */
[----:B------:R-:W-:-:S04]  /*1450*/  ULEA.HI UR14, UR4, UR4, URZ, 0x1 ;  /* 0x00000004040e7291 */ /* 0x000fc8000f8f08ff */
[----:B------:R-:W-:-:S04]  /*1460*/  ULOP3.LUT UR22, UR14, 0xfffffffe, URZ, 0xc0, !UPT ;  /* 0xfffffffe0e167892 */ /* 0x000fc8000f8ec0ff */
[----:B------:R-:W-:-:S04]  /*1470*/  UIADD3 UR15, UPT, UPT, -UR22, UR4, URZ ;  /* 0x00000004160f7290 */ /* 0x000fc8000fffe1ff */
[----:B------:R-:W-:Y:S08]  /*1480*/  @P0 BRA `(.L_x_26) ;  /* 0x0000000800680947 */ /* 0x000ff00003800000 */
[----:B------:R-:W-:Y:S02]  /*1490*/  UMOV UR34, 0x400 ;  /* 0x0000040000227882 */ /* 0x000fe40000000000 */
[----:B------:R-:W-:-:S09]  /*14a0*/  ULEA UR34, UR4, UR34, 0x18 ;  /* 0x0000002204227291 */ /* 0x000fd2000f8ec0ff */
[----:B------:R-:W3:Y:S02]  /*14b0*/  SYNCS.PHASECHK.TRANS64.TRYWAIT P0, [UR34+0xa0], RZ ;  /* 0x0000a0ffff0075a7 */ /* 0x000ee40008001122 */
[----:B---3--:R-:W-:Y:S05]  /*14c0*/  @!P0 BRA `(.L_x_27) ;  /* 0x0000004800748947 */ /* 0x008fea0003800000 */
.L_x_93:
[----:B------:R-:W4:Y:S01]  /*14d0*/  LDS.128 R4, [UR34+0x37410] ;  /* 0x03741022ff047984 */ /* 0x000f220008000c00 */
[----:B---3--:R-:W-:Y:S01]  /*14e0*/  HFMA2 R0, -RZ, RZ, 0, 5.9604644775390625e-08 ;  /* 0x00000001ff007431 */ /* 0x008fe200000001ff */
[----:B------:R-:W-:Y:S01]  /*14f0*/  UMOV UR36, 0x1 ;  /* 0x0000000100247882 */ /* 0x000fe20000000000 */
[----:B------:R-:W-:Y:S01]  /*1500*/  UMOV UR35, URZ ;  /* 0x000000ff00237c82 */ /* 0x000fe20008000000 */
[----:B------:R3:W-:Y:S06]  /*1510*/  MEMBAR.ALL.CTA ;  /* 0x0000000000007992 */ /* 0x0007ec0000008000 */
[----:B---3--:R-:W3:Y:S02]  /*1520*/  FENCE.VIEW.ASYNC.S ;  /* 0x00000000000073c6 */ /* 0x008ee40000000000 */
[----:B---3--:R3:W-:Y:S01]  /*1530*/  SYNCS.ARRIVE.TRANS64.ART0 RZ, [UR34+0xb0], R0 ;  /* 0x0000b000ffff79a7 */ /* 0x0087e20008500022 */
[----:B----4-:R-:W-:-:S13]  /*1540*/  ISETP.NE.AND P0, PT, R7, 0x1, PT ;  /* 0x000000010700780c */ /* 0x010fda0003f05270 */
[----:B---3--:R-:W-:Y:S05]  /*1550*/  @P0 BRA `(.L_x_28) ;  /* 0x00000004009c0947 */ /* 0x008fea0003800000 */
[----:B------:R-:W-:Y:S01]  /*1560*/  R2UR UR5, R4 ;  /* 0x00000000040572ca */ /* 0x000fe200000e0000 */
[----:B------:R-:W-:Y:S01]  /*1570*/  IMAD.MOV.U32 R8, RZ, RZ, 0x1 ;  /* 0x00000001ff087424 */ /* 0x000fe200078e00ff */
[----:B------:R-:W-:Y:S01]  /*1580*/  R2UR UR11, R5 ;  /* 0x00000000050b72ca */ /* 0x000fe200000e0000 */
[----:B------:R-:W-:Y:S01]  /*1590*/  IMAD.MOV.U32 R2, RZ, RZ, RZ ;  /* 0x000000ffff027224 */ /* 0x000fe200078e00ff */
[----:B------:R-:W-:Y:S01]  /*15a0*/  R2UR UR28, R6 ;  /* 0x00000000061c72ca */ /* 0x000fe200000e0000 */
[----:B------:R-:W3:Y:S01]  /*15b0*/  LDCU.64 UR46, c[0x0][0x348] ;  /* 0x00006900ff2e77ac */ /* 0x000ee20008000a00 */
[----:B------:R-:W-:Y:S01]  /*15c0*/  USHF.L.U32 UR10, UR15, 0x7, URZ ;  /* 0x000000070f0a7899 */ /* 0x000fe200080006ff */
[----:B------:R-:W-:Y:S01]  /*15d0*/  UMOV UR36, 0x1 ;  /* 0x0000000100247882 */ /* 0x000fe20000000000 */
[----:B------:R-:W-:-:S11]  /*15e0*/  UMOV UR35, URZ ;  /* 0x000000ff00237c82 */ /* 0x000fd60008000000 */
.L_x_34:
[----:B------:R-:W-:Y:S02]  /*15f0*/  USHF.L.U32 UR4, UR36, 0x1f, URZ ;  /* 0x0000001f24047899 */ /* 0x000fe400080006ff */
[----:B-1----:R-:W-:Y:S02]  /*1600*/  ULEA UR6, UR35, UR34, 0x3 ;  /* 0x0000002223067291 */ /* 0x002fe4000f8e18ff */
[----:B---3--:R-:W-:Y:S02]  /*1610*/  UIADD3 UR42, UP2, UPT, UR46, 0xc0, URZ ;  /* 0x000000c02e2a7890 */ /* 0x008fe4000ff5e0ff */
[----:B------:R-:W-:Y:S01]  /*1620*/  MOV R0, UR4 ;  /* 0x0000000400007c02 */ /* 0x000fe20008000f00 */
[----:B------:R-:W-:Y:S02]  /*1630*/  ULEA.HI UR4, UR5, UR5, URZ, 0x1 ;  /* 0x0000000505047291 */ /* 0x000fe4000f8f08ff */
[----:B------:R-:W-:Y:S02]  /*1640*/  ULEA UR27, UR11, UR23, 0x1 ;  /* 0x000000170b1b7291 */ /* 0x000fe4000f8e08ff */
[----:B------:R1:W3:Y:S01]  /*1650*/  SYNCS.PHASECHK.TRANS64.TRYWAIT P1, [UR6+0x40], R0 ;  /* 0x00004000ff0075a7 */ /* 0x0002e20008021106 */
[----:B------:R-:W-:-:S02]  /*1660*/  ULOP3.LUT UR6, UR4, 0xfffffffe, URZ, 0xc0, !UPT ;  /* 0xfffffffe04067892 */ /* 0x000fc4000f8ec0ff */
[----:B------:R-:W-:Y:S02]  /*1670*/  USHF.R.S32.HI UR4, URZ, 0x1, UR4 ;  /* 0x00000001ff047899 */ /* 0x000fe40008011404 */
[----:B------:R-:W-:Y:S02]  /*1680*/  UISETP.NE.AND UP4, UPT, UR5, UR6, UPT ;  /* 0x000000060500728c */ /* 0x000fe4000bf85270 */
[----:B------:R-:W-:Y:S02]  /*1690*/  UIADD3 UR7, UPT, UPT, UR4, -0x1, URZ ;  /* 0xffffffff04077890 */ /* 0x000fe4000fffe0ff */
[----:B------:R-:W-:Y:S02]  /*16a0*/  UISETP.LT.AND UP4, UPT, UR5, URZ, UP4 ;  /* 0x000000ff0500728c */ /* 0x000fe4000a781270 */
[----:B------:R-:W-:Y:S02]  /*16b0*/  UIADD3 UR44, UP3, UPT, UR46, 0x40, URZ ;  /* 0x000000402e2c7890 */ /* 0x000fe4000ff7e0ff */
[----:B------:R-:W-:-:S02]  /*16c0*/  UIADD3 UR40, UP1, UPT, UR46, 0x140, URZ ;  /* 0x000001402e287890 */ /* 0x000fc4000ff3e0ff */
[----:B------:R-:W-:Y:S02]  /*16d0*/  UIADD3 UR38, UP0, UPT, UR46, 0x1c0, URZ ;  /* 0x000001c02e267890 */ /* 0x000fe4000ff1e0ff */
[----:B------:R-:W-:Y:S02]  /*16e0*/  UIADD3.X UR43, UPT, UPT, URZ, UR47, URZ, UP2, !UPT ;  /* 0x0000002fff2b7290 */ /* 0x000fe400097fe4ff */
[----:B------:R-:W-:Y:S02]  /*16f0*/  UIADD3.X UR45, UPT, UPT, URZ, UR47, URZ, UP3, !UPT ;  /* 0x0000002fff2d7290 */ /* 0x000fe40009ffe4ff */
[----:B------:R-:W-:Y:S02]  /*1700*/  @!UP4 UIADD3 UR7, UPT, UPT, UR4, URZ, URZ ;  /* 0x000000ff0407c290 */ /* 0x000fe4000fffe0ff */
[----:B------:R-:W-:Y:S02]  /*1710*/  UIADD3.X UR41, UPT, UPT, URZ, UR47, URZ, UP1, !UPT ;  /* 0x0000002fff297290 */ /* 0x000fe40008ffe4ff */
[----:B------:R-:W-:-:S02]  /*1720*/  UIADD3 UR19, UPT, UPT, UR7, UR7, URZ ;  /* 0x0000000707137290 */ /* 0x000fc4000fffe0ff */
[----:B------:R-:W-:Y:S02]  /*1730*/  UIADD3.X UR39, UPT, UPT, URZ, UR47, URZ, UP0, !UPT ;  /* 0x0000002fff277290 */ /* 0x000fe400087fe4ff */
[----:B------:R-:W-:Y:S02]  /*1740*/  USHF.L.U32 UR27, UR27, 0x6, URZ ;  /* 0x000000061b1b7899 */ /* 0x000fe400080006ff */
[----:B------:R-:W-:Y:S02]  /*1750*/  ULEA UR7, UR7, UR21, 0x8 ;  /* 0x0000001507077291 */ /* 0x000fe4000f8e40ff */
[----:B------:R-:W-:Y:S02]  /*1760*/  ULOP3.LUT UR19, UR19, UR23, URZ, 0xfc, !UPT ;  /* 0x0000001713137292 */ /* 0x000fe4000f8efcff */
[----:B------:R-:W-:Y:S01]  /*1770*/  UISETP.NE.AND UP2, UPT, UR23, URZ, UPT ;  /* 0x000000ff1700728c */ /* 0x000fe2000bf45270 */
[----:B------:R-:W-:Y:S01]  /*1780*/  UMOV UR20, URZ ;  /* 0x000000ff00147c82 */ /* 0x000fe20008000000 */
[----:B-1----:R-:W-:-:S09]  /*1790*/  UMOV UR18, URZ ;  /* 0x000000ff00127c82 */ /* 0x002fd20008000000 */
.L_x_32:
[----:B------:R-:W-:Y:S02]  /*17a0*/  USHF.L.U32 UR6, UR20, 0x7, URZ ;  /* 0x0000000714067899 */ /* 0x000fe400080006ff */
[----:B------:R-:W-:Y:S01]  /*17b0*/  ULEA UR5, UR35, UR34, 0x3 ;  /* 0x0000002223057291 */ /* 0x000fe2000f8e18ff */
[----:B---34-:R-:W-:Y:S11]  /*17c0*/  @P1 BRA `(.L_x_29) ;  /* 0x0000000000101947 */ /* 0x018ff60003800000 */
[----:B------:R-:W-:-:S06]  /*17d0*/  USHF.L.U32 UR4, UR36, 0x1f, URZ ;  /* 0x0000001f24047899 */ /* 0x000fcc00080006ff */
[----:B------:R-:W-:-:S04]  /*17e0*/  MOV R0, UR4 ;  /* 0x0000000400007c02 */ /* 0x000fc80008000f00 */
[----:B------:R-:W1:Y:S02]  /*17f0*/  SYNCS.PHASECHK.TRANS64.TRYWAIT P0, [UR5+0x40], R0 ;  /* 0x00004000ff0075a7 */ /* 0x000e640008001105 */
[----:B-1----:R-:W-:Y:S05]  /*1800*/  @!P0 BRA `(.L_x_30) ;  /* 0x0000004400bc8947 */ /* 0x002fea0003800000 */
.L_x_29:
[----:B------:R-:W-:Y:S05]  /*1810*/  BRA.U UP2, `(.L_x_31) ;  /* 0x00000001020c7547 */ /* 0x000fea000b800000 */
[----:B------:R-:W-:-:S13]  /*1820*/  ELECT P0, URZ, PT ;  /* 0x0000000000ff782f */ /* 0x000fda0003800000 */
[----:B-1----:R-:W-:-:S04]  /*1830*/  @P0 MOV R0, 0xc800 ;  /* 0x0000c80000000802 */ /* 0x002fc80000000f00 */
[----:B------:R3:W-:Y:S03]  /*1840*/  @P0 SYNCS.ARRIVE.TRANS64 RZ, [UR5], R0 ;  /* 0x00000000ffff09a7 */ /* 0x0007e60008000005 */
.L_x_31:
[----:B------:R-:W-:Y:S01]  /*1850*/  ULEA UR4, UR35, UR34, 0xe ;  /* 0x0000002223047291 */ /* 0x000fe2000f8e70ff */
[----:B------:R-:W-:Y:S01]  /*1860*/  PLOP3.LUT P1, PT, PT, PT, PT, 0x80, 0x8 ;  /* 0x000000000008781c */ /* 0x000fe20003f2f070 */
[----:B------:R-:W-:Y:S02]  /*1870*/  ULEA UR24, UR35, UR34, 0xd ;  /* 0x0000002223187291 */ /* 0x000fe4000f8e68ff */
[----:B------:R-:W-:Y:S02]  /*1880*/  ULEA UR16, UR35, UR34, 0x9 ;  /* 0x0000002223107291 */ /* 0x000fe4000f8e48ff */
[----:B------:R-:W-:Y:S02]  /*1890*/  UIADD3 UR35, UPT, UPT, UR35, 0x1, URZ ;  /* 0x0000000123237890 */ /* 0x000fe4000fffe0ff */
[----:B------:R-:W-:Y:S02]  /*18a0*/  UISETP.GT.U32.AND UP0, UPT, UR20, 0x1e, UPT ;  /* 0x0000001e1400788c */ /* 0x000fe4000bf04070 */
[----:B------:R-:W-:-:S02]  /*18b0*/  UISETP.NE.AND UP1, UPT, UR35, 0x8, UPT ;  /* 0x000000082300788c */ /* 0x000fc4000bf25270 */
[----:B------:R-:W-:Y:S02]  /*18c0*/  ULEA UR8, UR15, UR16, 0x8 ;  /* 0x000000100f087291 */ /* 0x000fe4000f8e40ff */
[----:B------:R-:W-:Y:S01]  /*18d0*/  USEL UR9, URZ, 0x1, UP1 ;  /* 0x00000001ff097887 */ /* 0x000fe20008800000 */
[----:B------:R-:W-:Y:S01]  /*18e0*/  PLOP3.LUT P0, PT, PT, PT, UP0, 0x80, 0x8 ;  /* 0x000000000008781c */ /* 0x000fe20003f0f008 */
[----:B------:R-:W-:Y:S02]  /*18f0*/  ULOP3.LUT UR5, UR5, 0xfefffff8, URZ, 0xc0, !UPT ;  /* 0xfefffff805057892 */ /* 0x000fe4000f8ec0ff */
[----:B------:R-:W-:Y:S02]  /*1900*/  ULOP3.LUT UR36, UR36, UR9, URZ, 0x3c, !UPT ;  /* 0x0000000924247292 */ /* 0x000fe4000f8e3cff */
[----:B------:R-:W-:Y:S02]  /*1910*/  UIADD3 UR4, UPT, UPT, UR4, 0x5400, URZ ;  /* 0x0000540004047890 */ /* 0x000fe4000fffe0ff */
[----:B------:R-:W-:-:S02]  /*1920*/  USEL UR35, UR35, URZ, UP1 ;  /* 0x000000ff23237287 */ /* 0x000fc40008800000 */
[----:B------:R-:W-:Y:S02]  /*1930*/  UIADD3 UR24, UPT, UPT, UR24, 0x25400, URZ ;  /* 0x0002540018187890 */ /* 0x000fe4000fffe0ff */
[----:B------:R-:W-:Y:S02]  /*1940*/  UIADD3 UR16, UPT, UPT, UR16, 0x35400, URZ ;  /* 0x0003540010107890 */ /* 0x000fe4000fffe0ff */
[----:B------:R-:W-:Y:S01]  /*1950*/  UIADD3 UR8, UPT, UPT, UR8, 0x36400, URZ ;  /* 0x0003640008087890 */ /* 0x000fe2000fffe0ff */
[----:B------:R-:W-:Y:S01]  /*1960*/  UTMALDG.2D.2CTA [UR4], [UR44], desc[URZ] ;  /* 0x0000ff042c0075b4 */ /* 0x000fe20008209000 */
[----:B------:R-:W-:Y:S02]  /*1970*/  @!UP0 USHF.L.U32 UR32, UR36, 0x1f, URZ ;  /* 0x0000001f24208899 */ /* 0x000fe400080006ff */
[----:B------:R-:W-:Y:S01]  /*1980*/  @!UP0 ULEA UR33, UR35, UR34, 0x3 ;  /* 0x0000002223218291 */ /* 0x000fe2000f8e18ff */
[----:B------:R-:W-:Y:S01]  /*1990*/  UMOV UR26, UR6 ;  /* 0x00000006001a7c82 */ /* 0x000fe20008000000 */
[----:B------:R-:W-:Y:S01]  /*19a0*/  UMOV UR25, UR5 ;  /* 0x0000000500197c82 */ /* 0x000fe20008000000 */
[----:B------:R-:W-:Y:S01]  /*19b0*/  UMOV UR17, UR5 ;  /* 0x0000000500117c82 */ /* 0x000fe20008000000 */
[----:B-1-3--:R-:W-:Y:S01]  /*19c0*/  IMAD.U32 R0, RZ, RZ, UR32 ;  /* 0x00000020ff007e24 */ /* 0x00afe2000f8e00ff */
[----:B------:R-:W-:Y:S01]  /*19d0*/  UMOV UR29, 0x30000 ;  /* 0x00030000001d7882 */ /* 0x000fe20000000000 */
[----:B------:R-:W-:Y:S01]  /*19e0*/  UMOV UR12, UR20 ;  /* 0x00000014000c7c82 */ /* 0x000fe20008000000 */
[----:B------:R-:W-:Y:S01]  /*19f0*/  UMOV UR13, UR28 ;  /* 0x0000001c000d7c82 */ /* 0x000fe20008000000 */
[----:B------:R-:W-:Y:S01]  /*1a00*/  UMOV UR9, UR5 ;  /* 0x0000000500097c82 */ /* 0x000fe20008000000 */
[----:B------:R-:W-:Y:S01]  /*1a10*/  UTMALDG.3D.2CTA [UR24], [UR42], desc[URZ] ;  /* 0x0000ff182a0075b4 */ /* 0x000fe20008211000 */
[----:B------:R-:W-:-:S04]  /*1a20*/  UIADD3 UR32, UPT, UPT, UR20, 0x1, URZ ;  /* 0x0000000114207890 */ /* 0x000fc8000fffe0ff */
[----:B------:R-:W-:Y:S01]  /*1a30*/  UISETP.NE.AND UP0, UPT, UR32, 0x20, UPT ;  /* 0x000000202000788c */ /* 0x000fe2000bf05270 */
[----:B------:R1:W-:Y:S01]  /*1a40*/  UTMALDG.3D.2CTA [UR16], [UR40], desc[URZ] ;  /* 0x0000ff10280075b4 */ /* 0x0003e20008211000 */
[----:B------:R4:W-:Y:S01]  /*1a50*/  UTMALDG.4D.MULTICAST.2CTA [UR8], [UR38], UR29, desc[URZ] ;  /* 0x0000ff08260073b4 */ /* 0x0009e2000821981d */
[----:B------:R4:W3:Y:S01]  /*1a60*/  @!P0 SYNCS.PHASECHK.TRANS64.TRYWAIT P1, [UR33+0x40], R0 ;  /* 0x00004000ff0085a7 */ /* 0x0008e20008021121 */
[----:B-1----:R-:W-:-:S05]  /*1a70*/  UMOV UR20, UR32 ;  /* 0x0000002000147c82 */ /* 0x002fca0008000000 */
[----:B------:R-:W-:Y:S05]  /*1a80*/  BRA.U UP0, `(.L_x_32) ;  /* 0xfffffffd00447547 */ /* 0x000fea000b83ffff */
[----:B--2---:R-:W-:Y:S02]  /*1a90*/  LEA R3, R8, UR34, 0x3 ;  /* 0x0000002208037c11 */ /* 0x004fe4000f8e18ff */
[----:B------:R-:W-:-:S04]  /*1aa0*/  SHF.L.U32 R4, R2, 0x1f, RZ ;  /* 0x0000001f02047819 */ /* 0x000fc800000006ff */
[----:B------:R-:W1:Y:S02]  /*1ab0*/  SYNCS.PHASECHK.TRANS64.TRYWAIT P0, [R3+URZ+0xa0], R4 ;  /* 0x0000a004030075a7 */ /* 0x000e6400080011ff */
[----:B-1----:R-:W-:Y:S05]  /*1ac0*/  @!P0 BRA `(.L_x_33) ;  /* 0x00000044002c8947 */ /* 0x002fea0003800000 */
.L_x_96:
[C---:B------:R-:W-:Y:S01]  /*1ad0*/  LEA R4, R8.reuse, UR34, 0x4 ;  /* 0x0000002208047c11 */ /* 0x040fe2000f8e20ff */
[----:B------:R-:W-:Y:S02]  /*1ae0*/  VIADD R8, R8, 0x1 ;  /* 0x0000000108087836 */ /* 0x000fe40000000000 */
[----:B----4-:R-:W-:-:S03]  /*1af0*/  IMAD.MOV.U32 R0, RZ, RZ, 0x1 ;  /* 0x00000001ff007424 */ /* 0x010fc600078e00ff */
[----:B-1----:R-:W1:Y:S01]  /*1b00*/  LDS.128 R4, [R4+0x37410] ;  /* 0x0374100004047984 */ /* 0x002e620000000c00 */
[C---:B---3--:R-:W-:Y:S01]  /*1b10*/  ISETP.NE.AND P1, PT, R8.reuse, 0x2, PT ;  /* 0x000000020800780c */ /* 0x048fe20003f25270 */
[----:B------:R2:W-:Y:S06]  /*1b20*/  MEMBAR.ALL.CTA ;  /* 0x0000000000007992 */ /* 0x0005ec0000008000 */
[----:B--2---:R-:W2:Y:S01]  /*1b30*/  FENCE.VIEW.ASYNC.S ;  /* 0x00000000000073c6 */ /* 0x004ea20000000000 */
[----:B------:R-:W-:Y:S01]  /*1b40*/  SEL R8, R8, RZ, P1 ;  /* 0x000000ff08087207 */ /* 0x000fe20000800000 */
[----:B--2---:R2:W-:Y:S01]  /*1b50*/  SYNCS.ARRIVE.TRANS64.ART0 RZ, [R3+URZ+0xb0], R0 ;  /* 0x0000b00003ff79a7 */ /* 0x0045e200085000ff */
[----:B-1----:R-:W-:-:S02]  /*1b60*/  ISETP.NE.AND P0, PT, R7, 0x1, PT ;  /* 0x000000010700780c */ /* 0x002fc40003f05270 */
[----:B------:R-:W-:Y:S02]  /*1b70*/  R2UR UR5, R4 ;  /* 0x00000000040572ca */ /* 0x000fe400000e0000 */
[----:B------:R-:W-:Y:S02]  /*1b80*/  R2UR UR11, R5 ;  /* 0x00000000050b72ca */ /* 0x000fe400000e0000 */
[----:B------:R-:W-:Y:S02]  /*1b90*/  R2UR UR28, R6 ;  /* 0x00000000061c72ca */ /* 0x000fe400000e0000 */
[----:B--2---:R-:W-:-:S04]  /*1ba0*/  SEL R3, RZ, 0x1, P1 ;  /* 0x00000001ff037807 */ /* 0x004fc80000800000 */
[----:B------:R-:W-:Y:S01]  /*1bb0*/  LOP3.LUT R2, R2, R3, RZ, 0x3c, !PT ;  /* 0x0000000302027212 */ /* 0x000fe200078e3cff */
[----:B------:R-:W-:Y:S08]  /*1bc0*/  @!P0 BRA `(.L_x_34) ;  /* 0xfffffff800888947 */ /* 0x000ff0000383ffff */
.L_x_28:
[----:B------:R-:W-:Y:S02]  /*1bd0*/  UIADD3 UR4, UPT, UPT, UR35, 0x2, URZ ;  /* 0x0000000223047890 */ /* 0x000fe4000fffe0ff */
[----:B------:R-:W-:-:S04]  /*1be0*/  UISETP.NE.AND UP0, UPT, UR35, 0x7, UPT ;  /* 0x000000072300788c */ /* 0x000fc8000bf05270 */
[----:B------:R-:W-:-:S04]  /*1bf0*/  USEL UR4, UR4, 0x1, UP0 ;  /* 0x0000000104047887 */ /* 0x000fc80008000000 */
[----:B-1----:R-:W-:Y:S02]  /*1c00*/  UIADD3 UR6, UPT, UPT, UR4, 0x1, URZ ;  /* 0x0000000104067890 */ /* 0x002fe4000fffe0ff */
[----:B------:R-:W-:-:S04]  /*1c10*/  UISETP.NE.AND UP1, UPT, UR4, 0x8, UPT ;  /* 0x000000080400788c */ /* 0x000fc8000bf25270 */
[----:B------:R-:W-:Y:S02]  /*1c20*/  USEL UR6, UR6, 0x1, UP1 ;  /* 0x0000000106067887 */ /* 0x000fe40008800000 */
[----:B------:R-:W-:Y:S02]  /*1c30*/  UISETP.EQ.XOR UP1, UPT, UR35, 0x7, !UP1 ;  /* 0x000000072300788c */ /* 0x000fe4000cf22a70 */
[----:B------:R-:W-:Y:S02]  /*1c40*/  UIADD3 UR5, UPT, UPT, UR6, 0x1, URZ ;  /* 0x0000000106057890 */ /* 0x000fe4000fffe0ff */
[----:B------:R-:W-:Y:S02]  /*1c50*/  UISETP.NE.AND UP0, UPT, UR6, 0x8, UPT ;  /* 0x000000080600788c */ /* 0x000fe4000bf05270 */
[----:B------:R-:W-:Y:S02]  /*1c60*/  UISETP.EQ.XOR UP1, UPT, UR6, 0x8, UP1 ;  /* 0x000000080600788c */ /* 0x000fe40008f22a70 */
[----:B------:R-:W-:-:S04]  /*1c70*/  USEL UR5, UR5, 0x1, UP0 ;  /* 0x0000000105057887 */ /* 0x000fc80008000000 */
        /* <DEDUP_REMOVED lines=12> */
[----:B------:R-:W-:Y:S02]  /*1d40*/  UISETP.EQ.XOR UP1, UPT, UR5, 0x8, UP1 ;  /* 0x000000080500788c */ /* 0x000fe40008f22a70 */
[----:B------:R-:W-:Y:S02]  /*1d50*/  UISETP.NE.AND UP0, UPT, UR5, 0x8, UPT ;  /* 0x000000080500788c */ /* 0x000fe4000bf05270 */
[----:B------:R-:W-:Y:S02]  /*1d60*/  USEL UR4, URZ, 0x1, !UP1 ;  /* 0x00000001ff047887 */ /* 0x000fe4000c800000 */
[----:B------:R-:W-:Y:S02]  /*1d70*/  USEL UR5, UR5, URZ, UP0 ;  /* 0x000000ff05057287 */ /* 0x000fe40008000000 */
[----:B------:R-:W-:Y:S02]  /*1d80*/  ULOP3.LUT UR4, UR36, UR4, URZ, 0x3c, !UPT ;  /* 0x0000000424047292 */ /* 0x000fe4000f8e3cff */
[----:B------:R-:W-:-:S02]  /*1d90*/  ULEA UR5, UR5, UR34, 0x3 ;  /* 0x0000002205057291 */ /* 0x000fc4000f8e18ff */
[----:B------:R-:W-:Y:S02]  /*1da0*/  USHF.L.U32 UR4, UR4, 0x1f, URZ ;  /* 0x0000001f04047899 */ /* 0x000fe400080006ff */
[----:B------:R-:W-:-:S04]  /*1db0*/  UISETP.NE.AND UP0, UPT, UR23, URZ, UPT ;  /* 0x000000ff1700728c */ /* 0x000fc8000bf05270 */
[----:B------:R-:W-:-:S04]  /*1dc0*/  MOV R0, UR4 ;  /* 0x0000000400007c02 */ /* 0x000fc80008000f00 */
[----:B------:R-:W1:Y:S02]  /*1dd0*/  SYNCS.PHASECHK.TRANS64.TRYWAIT P0, [UR5+0x40], R0 ;  /* 0x00004000ff0075a7 */ /* 0x000e640008001105 */
[----:B-1----:R-:W-:Y:S05]  /*1de0*/  @!P0 BRA `(.L_x_35) ;  /* 0x00000040007c8947 */ /* 0x002fea0003800000 */
.L_x_98:
[----:B------:R-:W-:Y:S05]  /*1df0*/  BRA.U UP0, `(.L_x_26) ;  /* 0x00000001000c7547 */ /* 0x000fea000b800000 */
[----:B------:R-:W-:-:S13]  /*1e00*/  ELECT P0, URZ, PT ;  /* 0x0000000000ff782f */ /* 0x000fda0003800000 */
[----:B-1----:R-:W-:-:S04]  /*1e10*/  @P0 MOV R0, 0xc800 ;  /* 0x0000c80000000802 */ /* 0x002fc80000000f00 */
[----:B------:R3:W-:Y:S03]  /*1e20*/  @P0 SYNCS.ARRIVE.TRANS64 RZ, [UR5], R0 ;  /* 0x00000000ffff09a7 */ /* 0x0007e60008000005 */
.L_x_26:
[----:B------:R-:W-:-:S13]  /*1e30*/  ISETP.NE.AND P0, PT, R78, 0x4, PT ;  /* 0x000000044e00780c */ /* 0x000fda0003f05270 */
[----:B------:R-:W-:Y:S05]  /*1e40*/  @P0 BRA `(.L_x_36) ;  /* 0x0000000c00440947 */ /* 0x000fea0003800000 */
[----:B------:R-:W4:Y:S01]  /*1e50*/  S2UR UR12, SR_CgaCtaId ;  /* 0x00000000000c79c3 */ /* 0x000f220000008800 */
[----:B------:R-:W-:Y:S01]  /*1e60*/  NOP ;  /* 0x0000000000007918 */ /* 0x000fe20000000000 */
[----:B------:R-:W-:Y:S02]  /*1e70*/  UMOV UR4, 0x400 ;  /* 0x0000040000047882 */ /* 0x000fe40000000000 */
[----:B----4-:R-:W-:-:S04]  /*1e80*/  ULEA UR12, UR12, UR4, 0x18 ;  /* 0x000000040c0c7291 */ /* 0x010fc8000f8ec0ff */
[----:B------:R-:W-:Y:S06]  /*1e90*/  BAR.SYNC.DEFER_BLOCKING 0x3, 0xa0 ;  /* 0x00c2800000007b1d */ /* 0x000fec0000010000 */
[----:B-1-3--:R-:W1:Y:S01]  /*1ea0*/  LDS R0, [UR12+0xc8] ;  /* 0x0000c80cff007984 */ /* 0x00ae620008000800 */
[----:B------:R-:W3:Y:S02]  /*1eb0*/  SYNCS.PHASECHK.TRANS64.TRYWAIT P0, [UR12+0xa0], RZ ;  /* 0x0000a0ffff0075a7 */ /* 0x000ee4000800110c */
[----:B-1-3--:R-:W-:Y:S05]  /*1ec0*/  @!P0 BRA `(.L_x_37) ;  /* 0x0000004000648947 */ /* 0x00afea0003800000 */
.L_x_100:
[----:B--2---:R-:W2:Y:S01]  /*1ed0*/  LDS R3, [UR12+0x3741c] ;  /* 0x03741c0cff037984 */ /* 0x004ea20008000800 */
[----:B-1----:R-:W-:Y:S01]  /*1ee0*/  IMAD.MOV.U32 R2, RZ, RZ, 0x1 ;  /* 0x00000001ff027424 */ /* 0x002fe200078e00ff */
[----:B------:R-:W-:Y:S01]  /*1ef0*/  R2UR UR35, R0 ;  /* 0x00000000002372ca */ /* 0x000fe200000e0000 */
[----:B------:R-:W-:Y:S01]  /*1f00*/  UMOV UR33, 0x1 ;  /* 0x0000000100217882 */ /* 0x000fe20000000000 */
[----:B------:R1:W-:Y:S06]  /*1f10*/  MEMBAR.ALL.CTA ;  /* 0x0000000000007992 */ /* 0x0003ec0000008000 */
[----:B-1----:R-:W1:Y:S01]  /*1f20*/  FENCE.VIEW.ASYNC.S ;  /* 0x00000000000073c6 */ /* 0x002e620000000000 */
[----:B------:R-:W-:Y:S01]  /*1f30*/  UMOV UR34, 0x1 ;  /* 0x0000000100227882 */ /* 0x000fe20000000000 */
[----:B------:R-:W-:Y:S01]  /*1f40*/  IMAD.MOV.U32 R0, RZ, RZ, 0x1 ;  /* 0x00000001ff007424 */ /* 0x000fe200078e00ff */
[----:B-1----:R1:W-:Y:S01]  /*1f50*/  SYNCS.ARRIVE.TRANS64.ART0 RZ, [UR12+0xb0], R2 ;  /* 0x0000b002ffff79a7 */ /* 0x0023e2000850000c */
[----:B--2---:R-:W-:-:S13]  /*1f60*/  ISETP.NE.AND P0, PT, R3, 0x1, PT ;  /* 0x000000010300780c */ /* 0x004fda0003f05270 */
[----:B-1----:R-:W-:Y:S05]  /*1f70*/  @P0 BRA `(.L_x_38) ;  /* 0x0000000800b00947 */ /* 0x002fea0003800000 */
[----:B------:R-:W-:Y:S01]  /*1f80*/  UIADD3 UR10, UPT, UPT, UR35, 0x100, URZ ;  /* 0x00000100230a7890 */ /* 0x000fe2000fffe0ff */
[----:B------:R-:W-:Y:S01]  /*1f90*/  HFMA2 R5, -RZ, RZ, 0, 5.9604644775390625e-08 ;  /* 0x00000001ff057431 */ /* 0x000fe200000001ff */
[----:B------:R-:W-:Y:S01]  /*1fa0*/  UIADD3 UR8, UPT, UPT, UR35, 0x40000100, URZ ;  /* 0x4000010023087890 */ /* 0x000fe2000fffe0ff */
[----:B------:R-:W-:Y:S01]  /*1fb0*/  MOV R4, RZ ;  /* 0x000000ff00047202 */ /* 0x000fe20000000f00 */
[----:B------:R-:W-:Y:S02]  /*1fc0*/  UIADD3 UR6, UPT, UPT, UR35, -0x7fffff00, URZ ;  /* 0x8000010023067890 */ /* 0x000fe4000fffe0ff */
[----:B------:R-:W-:Y:S02]  /*1fd0*/  UIADD3 UR4, UPT, UPT, UR35, -0x3fffff00, URZ ;  /* 0xc000010023047890 */ /* 0x000fe4000fffe0ff */
[----:B------:R-:W-:Y:S02]  /*1fe0*/  UIADD3 UR11, UPT, UPT, UR35, 0x110, URZ ;  /* 0x00000110230b7890 */ /* 0x000fe4000fffe0ff */
[----:B------:R-:W-:Y:S01]  /*1ff0*/  USHF.R.U32.HI UR32, URZ, 0x1, UR10 ;  /* 0x00000001ff207899 */ /* 0x000fe2000801160a */
[----:B------:R-:W-:Y:S01]  /*2000*/  UMOV UR36, 0x10a02000 ;  /* 0x10a0200000247882 */ /* 0x000fe20000000000 */
[----:B------:R-:W-:-:S02]  /*2010*/  UIADD3 UR9, UPT, UPT, UR35, 0x40000110, URZ ;  /* 0x4000011023097890 */ /* 0x000fc4000fffe0ff */
[----:B------:R-:W-:Y:S02]  /*2020*/  UIADD3 UR7, UPT, UPT, UR35, -0x7ffffef0, URZ ;  /* 0x8000011023077890 */ /* 0x000fe4000fffe0ff */
[----:B------:R-:W-:Y:S02]  /*2030*/  UIADD3 UR5, UPT, UPT, UR35, -0x3ffffef0, URZ ;  /* 0xc000011023057890 */ /* 0x000fe4000fffe0ff */
[----:B------:R-:W-:Y:S02]  /*2040*/  USHF.R.U32.HI UR28, URZ, 0x1, UR8 ;  /* 0x00000001ff1c7899 */ /* 0x000fe40008011608 */
[----:B------:R-:W-:Y:S02]  /*2050*/  USHF.R.U32.HI UR25, URZ, 0x1, UR6 ;  /* 0x00000001ff197899 */ /* 0x000fe40008011606 */
[----:B------:R-:W-:Y:S02]  /*2060*/  USHF.R.U32.HI UR16, URZ, 0x1, UR4 ;  /* 0x00000001ff107899 */ /* 0x000fe40008011604 */
[----:B------:R-:W-:-:S02]  /*2070*/  UIADD3 UR18, UPT, UPT, UR12, 0x36400, URZ ;  /* 0x000364000c127890 */ /* 0x000fc4000fffe0ff */
[----:B------:R-:W-:Y:S02]  /*2080*/  UIADD3 UR19, UPT, UPT, UR12, 0x35400, URZ ;  /* 0x000354000c137890 */ /* 0x000fe4000fffe0ff */
[----:B------:R-:W-:Y:S02]  /*2090*/  UIADD3 UR20, UPT, UPT, UR12, 0x5400, URZ ;  /* 0x000054000c147890 */ /* 0x000fe4000fffe0ff */
[----:B------:R-:W-:Y:S02]  /*20a0*/  UIADD3 UR24, UPT, UPT, UR12, 0x25400, URZ ;  /* 0x000254000c187890 */ /* 0x000fe4000fffe0ff */
[----:B------:R-:W-:Y:S02]  /*20b0*/  ULOP3.LUT UR37, UR15, 0x1, URZ, 0x3c, !UPT ;  /* 0x000000010f257892 */ /* 0x000fe4000f8e3cff */
[----:B------:R-:W-:Y:S02]  /*20c0*/  USEL UR34, URZ, 0x4000, UP6 ;  /* 0x00004000ff227887 */ /* 0x000fe4000b000000 */
[----:B------:R-:W-:-:S02]  /*20d0*/  USHF.R.U32.HI UR29, URZ, 0x1a, UR11 ;  /* 0x0000001aff1d7899 */ /* 0x000fc4000801160b */
[----:B------:R-:W-:Y:S02]  /*20e0*/  USEL UR36, UR36, 0x10a00000, !UP5 ;  /* 0x10a0000024247887 */ /* 0x000fe4000e800000 */
[----:B------:R-:W-:Y:S02]  /*20f0*/  ULOP3.LUT UR32, UR32, 0x60000000, URZ, 0xc0, !UPT ;  /* 0x6000000020207892 */ /* 0x000fe4000f8ec0ff */
[----:B------:R-:W-:Y:S02]  /*2100*/  USHF.R.U32.HI UR27, URZ, 0x1a, UR9 ;  /* 0x0000001aff1b7899 */ /* 0x000fe40008011609 */
[----:B------:R-:W-:Y:S02]  /*2110*/  USHF.R.U32.HI UR17, URZ, 0x1a, UR7 ;  /* 0x0000001aff117899 */ /* 0x000fe40008011607 */
[----:B------:R-:W-:Y:S02]  /*2120*/  USHF.R.U32.HI UR13, URZ, 0x1a, UR5 ;  /* 0x0000001aff0d7899 */ /* 0x000fe40008011605 */
[----:B------:R-:W-:-:S02]  /*2130*/  ULOP3.LUT UR28, UR28, 0x60000000, URZ, 0xc0, !UPT ;  /* 0x600000001c1c7892 */ /* 0x000fc4000f8ec0ff */
[----:B------:R-:W-:Y:S02]  /*2140*/  ULOP3.LUT UR25, UR25, 0x60000000, URZ, 0xc0, !UPT ;  /* 0x6000000019197892 */ /* 0x000fe4000f8ec0ff */
[----:B------:R-:W-:Y:S02]  /*2150*/  ULOP3.LUT UR16, UR16, 0x60000000, URZ, 0xc0, !UPT ;  /* 0x6000000010107892 */ /* 0x000fe4000f8ec0ff */
[----:B------:R-:W-:Y:S02]  /*2160*/  USHF.L.U32 UR26, UR33, UR15, URZ ;  /* 0x0000000f211a7299 */ /* 0x000fe400080006ff */
[----:B------:R-:W-:Y:S02]  /*2170*/  USHF.R.U32.HI UR18, URZ, 0x4, UR18 ;  /* 0x00000004ff127899 */ /* 0x000fe40008011612 */
[----:B------:R-:W-:Y:S02]  /*2180*/  USHF.R.U32.HI UR19, URZ, 0x4, UR19 ;  /* 0x00000004ff137899 */ /* 0x000fe40008011613 */
[----:B------:R-:W-:-:S02]  /*2190*/  USHF.R.U32.HI UR20, URZ, 0x4, UR20 ;  /* 0x00000004ff147899 */ /* 0x000fc40008011614 */
[----:B------:R-:W-:Y:S02]  /*21a0*/  USHF.R.U32.HI UR24, URZ, 0x4, UR24 ;  /* 0x00000004ff187899 */ /* 0x000fe40008011618 */
[----:B------:R-:W-:Y:S02]  /*21b0*/  USHF.L.U32 UR33, UR33, UR37, URZ ;  /* 0x0000002521217299 */ /* 0x000fe400080006ff */
[----:B------:R-:W-:Y:S02]  /*21c0*/  UIADD3 UR36, UPT, UPT, UR34, UR36, URZ ;  /* 0x0000002422247290 */ /* 0x000fe4000fffe0ff */
[----:B------:R-:W-:Y:S02]  /*21d0*/  ULOP3.LUT UR29, UR32, 0x30, UR29, 0xf8, !UPT ;  /* 0x00000030201d7892 */ /* 0x000fe4000f8ef81d */
[----:B------:R-:W-:Y:S02]  /*21e0*/  ULOP3.LUT UR27, UR28, 0x30, UR27, 0xf8, !UPT ;  /* 0x000000301c1b7892 */ /* 0x000fe4000f8ef81b */
[----:B------:R-:W-:-:S02]  /*21f0*/  ULOP3.LUT UR17, UR25, 0x30, UR17, 0xf8, !UPT ;  /* 0x0000003019117892 */ /* 0x000fc4000f8ef811 */
[----:B------:R-:W-:Y:S02]  /*2200*/  ULOP3.LUT UR13, UR16, 0x30, UR13, 0xf8, !UPT ;  /* 0x00000030100d7892 */ /* 0x000fe4000f8ef80d */
[----:B------:R-:W-:Y:S02]  /*2210*/  ULOP3.LUT UR18, UR18, 0x3fc0, URZ, 0xc0, !UPT ;  /* 0x00003fc012127892 */ /* 0x000fe4000f8ec0ff */
[----:B------:R-:W-:Y:S02]  /*2220*/  ULOP3.LUT UR19, UR19, 0x3fc0, URZ, 0xc0, !UPT ;  /* 0x00003fc013137892 */ /* 0x000fe4000f8ec0ff */
[----:B------:R-:W-:Y:S02]  /*2230*/  ULOP3.LUT UR20, UR20, 0x3fc0, URZ, 0xc0, !UPT ;  /* 0x00003fc014147892 */ /* 0x000fe4000f8ec0ff */
[----:B------:R-:W-:Y:S02]  /*2240*/  ULOP3.LUT UR24, UR24, 0x3fc0, URZ, 0xc0, !UPT ;  /* 0x00003fc018187892 */ /* 0x000fe4000f8ec0ff */
[----:B------:R-:W-:-:S02]  /*2250*/  ULOP3.LUT UR26, UR33, 0xffff, UR26, 0xc8, !UPT ;  /* 0x0000ffff211a7892 */ /* 0x000fc4000f8ec81a */
[----:B------:R-:W-:Y:S02]  /*2260*/  ULOP3.LUT UR43, UR29, UR36, URZ, 0xfc, !UPT ;  /* 0x000000241d2b7292 */ /* 0x000fe4000f8efcff */
[----:B------:R-:W-:Y:S02]  /*2270*/  ULOP3.LUT UR41, UR27, UR36, URZ, 0xfc, !UPT ;  /* 0x000000241b297292 */ /* 0x000fe4000f8efcff */
[----:B------:R-:W-:Y:S02]  /*2280*/  ULOP3.LUT UR39, UR17, UR36, URZ, 0xfc, !UPT ;  /* 0x0000002411277292 */ /* 0x000fe4000f8efcff */
[----:B------:R-:W-:Y:S02]  /*2290*/  ULOP3.LUT UR37, UR13, UR36, URZ, 0xfc, !UPT ;  /* 0x000000240d257292 */ /* 0x000fe4000f8efcff */
[----:B------:R-:W-:Y:S02]  /*22a0*/  UISETP.NE.AND UP0, UPT, UR23, URZ, UPT ;  /* 0x000000ff1700728c */ /* 0x000fe4000bf05270 */
[----:B------:R-:W-:-:S02]  /*22b0*/  ULOP3.LUT UR18, UR18, 0x10000, URZ, 0xfc, !UPT ;  /* 0x0001000012127892 */ /* 0x000fc4000f8efcff */
[----:B------:R-:W-:Y:S02]  /*22c0*/  ULOP3.LUT UR19, UR19, 0x10000, URZ, 0xfc, !UPT ;  /* 0x0001000013137892 */ /* 0x000fe4000f8efcff */
[----:B------:R-:W-:Y:S02]  /*22d0*/  ULOP3.LUT UR20, UR20, 0x10000, URZ, 0xfc, !UPT ;  /* 0x0001000014147892 */ /* 0x000fe4000f8efcff */
[----:B------:R-:W-:Y:S02]  /*22e0*/  ULOP3.LUT UR24, UR24, 0x10000, URZ, 0xfc, !UPT ;  /* 0x0001000018187892 */ /* 0x000fe4000f8efcff */
[----:B------:R-:W-:Y:S01]  /*22f0*/  UISETP.NE.AND UP1, UPT, UR23, URZ, UPT ;  /* 0x000000ff1700728c */ /* 0x000fe2000bf25270 */
[----:B------:R-:W-:Y:S01]  /*2300*/  UMOV UR34, 0x1 ;  /* 0x0000000100227882 */ /* 0x000fe20000000000 */
[----:B------:R-:W-:Y:S01]  /*2310*/  UMOV UR33, URZ ;  /* 0x000000ff00217c82 */ /* 0x000fe20008000000 */
[----:B------:R-:W-:Y:S01]  /*2320*/  UMOV UR32, URZ ;  /* 0x000000ff00207c82 */ /* 0x000fe20008000000 */
[----:B------:R-:W-:Y:S01]  /*2330*/  UMOV UR29, URZ ;  /* 0x000000ff001d7c82 */ /* 0x000fe20008000000 */
[----:B------:R-:W-:Y:S01]  /*2340*/  UMOV UR42, URZ ;  /* 0x000000ff002a7c82 */ /* 0x000fe20008000000 */
[----:B------:R-:W-:Y:S01]  /*2350*/  UMOV UR40, URZ ;  /* 0x000000ff00287c82 */ /* 0x000fe20008000000 */
[----:B------:R-:W-:Y:S01]  /*2360*/  UMOV UR38, URZ ;  /* 0x000000ff00267c82 */ /* 0x000fe20008000000 */
[----:B------:R-:W-:-:S05]  /*2370*/  UMOV UR36, URZ ;  /* 0x000000ff00247c82 */ /* 0x000fca0008000000 */
.L_x_47:
[----:B------:R-:W-:Y:S01]  /*2380*/  PLOP3.LUT P0, PT, PT, PT, UP0, 0x80, 0x8 ;  /* 0x000000000008781c */ /* 0x000fe20003f0f008 */
[----:B------:R-:W-:Y:S01]  /*2390*/  @!UP0 USHF.L.U32 UR16, UR32, 0x1f, URZ ;  /* 0x0000001f20108899 */ /* 0x000fe200080006ff */
[----:B----4-:R-:W-:Y:S01]  /*23a0*/  PLOP3.LUT P3, PT, PT, PT, PT, 0x80, 0x8 ;  /* 0x000000000008781c */ /* 0x010fe20003f6f070 */
[----:B------:R-:W-:Y:S01]  /*23b0*/  @!UP0 ULEA UR25, UR29, UR12, 0x3 ;  /* 0x0000000c1d198291 */ /* 0x000fe2000f8e18ff */
[----:B------:R-:W-:Y:S01]  /*23c0*/  PLOP3.LUT P2, PT, PT, PT, PT, 0x8, 0x80 ;  /* 0x000000000080781c */ /* 0x000fe20003f4e170 */
[----:B-1----:R-:W-:Y:S02]  /*23d0*/  @!UP0 USHF.L.U32 UR13, UR34, 0x1f, URZ ;  /* 0x0000001f220d8899 */ /* 0x002fe400080006ff */
[----:B------:R-:W-:Y:S01]  /*23e0*/  ULEA UR17, UR33, UR12, 0x3 ;  /* 0x0000000c21117291 */ /* 0x000fe2000f8e18ff */
[----:B--2---:R-:W-:Y:S01]  /*23f0*/  IMAD.U32 R2, RZ, RZ, UR16 ;  /* 0x00000010ff027e24 */ /* 0x004fe2000f8e00ff */
[----:B------:R-:W-:Y:S02]  /*2400*/  ULEA UR16, UR33, UR35, 0x7 ;  /* 0x0000002321107291 */ /* 0x000fe4000f8e38ff */
[----:B------:R-:W-:Y:S01]  /*2410*/  IMAD.U32 R0, RZ, RZ, UR13 ;  /* 0x0000000dff007e24 */ /* 0x000fe2000f8e00ff */
[----:B------:R-:W-:-:S02]  /*2420*/  UPLOP3.LUT UP4, UPT, UPT, UPT, UPT, 0x40, 0x4 ;  /* 0x000000000004789c */ /* 0x000fc40003f8e870 */
[----:B------:R1:W2:Y:S02]  /*2430*/  @!P0 SYNCS.PHASECHK.TRANS64.TRYWAIT P3, [UR25], R2 ;  /* 0x00000002ff0085a7 */ /* 0x0002a40008061119 */
[----:B------:R-:W3:Y:S02]  /*2440*/  @!P0 SYNCS.PHASECHK.TRANS64.TRYWAIT P1, [UR17+0x90], R0 ;  /* 0x00009000ff0085a7 */ /* 0x000ee40008021111 */
[----:B---3--:R-:W-:-:S13]  /*2450*/  @!P0 PLOP3.LUT P2, PT, P1, PT, PT, 0x8, 0x80 ;  /* 0x000000000080881c */ /* 0x008fda0000f4e170 */
[----:B-12---:R-:W-:Y:S05]  /*2460*/  @!P2 BRA `(.L_x_39) ;  /* 0x000000000010a947 */ /* 0x006fea0003800000 */
[----:B------:R-:W-:-:S06]  /*2470*/  USHF.L.U32 UR13, UR34, 0x1f, URZ ;  /* 0x0000001f220d7899 */ /* 0x000fcc00080006ff */
[----:B------:R-:W-:-:S04]  /*2480*/  MOV R0, UR13 ;  /* 0x0000000d00007c02 */ /* 0x000fc80008000f00 */
[----:B------:R-:W1:Y:S02]  /*2490*/  SYNCS.PHASECHK.TRANS64.TRYWAIT P0, [UR17+0x90], R0 ;  /* 0x00009000ff0075a7 */ /* 0x000e640008001111 */
[----:B-1----:R-:W-:Y:S05]  /*24a0*/  @!P0 BRA `(.L_x_40) ;  /* 0x0000003c00048947 */ /* 0x002fea0003800000 */
.L_x_39:
[----:B------:R-:W-:Y:S01]  /*24b0*/  UMOV UR28, URZ ;  /* 0x000000ff001c7c82 */ /* 0x000fe20008000000 */
.L_x_44:
[----:B--234-:R-:W-:Y:S05]  /*24c0*/  BRA.U UP0, `(.L_x_41) ;  /* 0x0000000100947547 */ /* 0x01cfea000b800000 */
[----:B------:R-:W-:Y:S02]  /*24d0*/  USHF.L.U32 UR25, UR29, 0x5, URZ ;  /* 0x000000051d197899 */ /* 0x000fe400080006ff */
[----:B------:R-:W-:Y:S02]  /*24e0*/  ULEA UR46, UR29, UR24, 0x9 ;  /* 0x000000181d2e7291 */ /* 0x000fe4000f8e48ff */
[----:B------:R-:W-:Y:S02]  /*24f0*/  ULEA UR44, UR29, UR20, 0xa ;  /* 0x000000141d2c7291 */ /* 0x000fe4000f8e50ff */
[----:B------:R-:W-:Y:S02]  /*2500*/  ULEA UR13, UR29, UR12, 0x3 ;  /* 0x0000000c1d0d7291 */ /* 0x000fe4000f8e18ff */
[----:B------:R-:W-:Y:S02]  /*2510*/  UIADD3 UR48, UPT, UPT, UR25, UR19, URZ ;  /* 0x0000001319307290 */ /* 0x000fe4000fffe0ff */
[----:B------:R-:W-:Y:S02]  /*2520*/  UIADD3 UR62, UPT, UPT, UR25, UR18, URZ ;  /* 0x00000012193e7290 */ /* 0x000fe4000fffe0ff */
[----:B------:R-:W-:Y:S02]  /*2530*/  UIADD3 UR60, UPT, UPT, UR46, 0x2, URZ ;  /* 0x000000022e3c7890 */ /* 0x000fe4000fffe0ff */
[----:B------:R-:W-:Y:S02]  /*2540*/  UIADD3 UR58, UPT, UPT, UR44, 0x2, URZ ;  /* 0x000000022c3a7890 */ /* 0x000fe4000fffe0ff */
[----:B------:R-:W-:Y:S02]  /*2550*/  UIADD3 UR56, UPT, UPT, UR46, 0x4, URZ ;  /* 0x000000042e387890 */ /* 0x000fe4000fffe0ff */
[----:B------:R-:W-:Y:S02]  /*2560*/  UIADD3 UR54, UPT, UPT, UR44, 0x4, URZ ;  /* 0x000000042c367890 */ /* 0x000fe4000fffe0ff */
[----:B------:R-:W-:Y:S02]  /*2570*/  UIADD3 UR52, UPT, UPT, UR46, 0x6, URZ ;  /* 0x000000062e347890 */ /* 0x000fe4000fffe0ff */
[----:B------:R-:W-:Y:S02]  /*2580*/  UIADD3 UR50, UPT, UPT, UR44, 0x6, URZ ;  /* 0x000000062c327890 */ /* 0x000fe4000fffe0ff */
[----:B------:R-:W-:Y:S01]  /*2590*/  UIADD3 UR27, UPT, UPT, UR13, 0x40, URZ ;  /* 0x000000400d1b7890 */ /* 0x000fe2000fffe0ff */
[----:B------:R-:W-:Y:S01]  /*25a0*/  UMOV UR47, 0x40004040 ;  /* 0x40004040002f7882 */ /* 0x000fe20000000000 */
        /* <DEDUP_REMOVED lines=9> */
[----:B------:R-:W-:Y:S05]  /*2640*/  @P3 BRA `(.L_x_42) ;  /* 0x0000000000103947 */ /* 0x000fea0003800000 */
[----:B------:R-:W-:Y:S06]  /*2650*/  USHF.L.U32 UR25, UR32, 0x1f, URZ ;  /* 0x0000001f20197899 */ /* 0x000fec00080006ff */
[----:B-1----:R-:W-:Y:S04]  /*2660*/  MOV R0, UR25 ;  /* 0x0000001900007c02 */ /* 0x002fe80008000f00 */
[----:B------:R-:W1:Y:S02]  /*2670*/  SYNCS.PHASECHK.TRANS64.TRYWAIT P0, [UR13], R0 ;  /* 0x00000000ff0075a7 */ /* 0x000e64000800110d */
[----:B-1----:R-:W-:Y:S05]  /*2680*/  @!P0 BRA `(.L_x_43) ;  /* 0x0000003800ac8947 */ /* 0x002fea0003800000 */
.L_x_42:
[----:B------:R2:W-:Y:S01]  /*2690*/  UTCCP.T.S.2CTA.4x32dp128bit tmem[UR35+0x100], gdesc[UR48] ;  /* 0x00010030230079e7 */ /* 0x0005e20009300000 */
[----:B------:R2:W-:Y:S01]  /*26a0*/  UTCCP.T.S.2CTA.4x32dp128bit tmem[UR35+0x110], gdesc[UR62] ;  /* 0x0001103e230079e7 */ /* 0x0005e20009300000 */
[----:B------:R2:W-:Y:S01]  /*26b0*/  UTCQMMA.2CTA gdesc[UR44], gdesc[UR46], tmem[UR16], tmem[UR42], idesc[UR43], tmem[UR10], UP4 ;  /* 0x000a2a2e2c007dea */ /* 0x0005e2000a200310 */
[----:B------:R2:W-:Y:S01]  /*26c0*/  UTCQMMA.2CTA gdesc[UR58], gdesc[UR60], tmem[UR16], tmem[UR40], idesc[UR41], tmem[UR8], UPT ;  /* 0x0008283c3a007dea */ /* 0x0005e2000ba00310 */
[----:B------:R2:W-:Y:S01]  /*26d0*/  UTCQMMA.2CTA gdesc[UR54], gdesc[UR56], tmem[UR16], tmem[UR38], idesc[UR39], tmem[UR6], UPT ;  /* 0x0006263836007dea */ /* 0x0005e2000ba00310 */
[----:B------:R-:W-:Y:S01]  /*26e0*/  UPLOP3.LUT UP4, UPT, UPT, UPT, UPT, 0x80, 0x8 ;  /* 0x000000000008789c */ /* 0x000fe20003f8f070 */
[----:B------:R2:W-:Y:S01]  /*26f0*/  UTCQMMA.2CTA gdesc[UR50], gdesc[UR52], tmem[UR16], tmem[UR36], idesc[UR37], tmem[UR4], UPT ;  /* 0x0004243432007dea */ /* 0x0005e2000ba00310 */
[----:B------:R2:W-:Y:S01]  /*2700*/  UTCBAR.2CTA.MULTICAST [UR27], URZ, UR26 ;  /* 0x000000ff1b0073e9 */ /* 0x0005e2000820081a */
[----:B------:R-:W-:Y:S02]  /*2710*/  NOP ;  /* 0x0000000000007918 */ /* 0x000fe40000000000 */
.L_x_41:
[----:B------:R-:W-:Y:S01]  /*2720*/  UIADD3 UR29, UPT, UPT, UR29, 0x1, URZ ;  /* 0x000000011d1d7890 */ /* 0x000fe2000fffe0ff */
[----:B------:R-:W-:Y:S01]  /*2730*/  PLOP3.LUT P3, PT, PT, PT, PT, 0x80, 0x8 ;  /* 0x000000000008781c */ /* 0x000fe20003f6f070 */
[----:B------:R-:W-:Y:S02]  /*2740*/  UISETP.GT.U32.AND UP3, UPT, UR28, 0x1e, UPT ;  /* 0x0000001e1c00788c */ /* 0x000fe4000bf64070 */
[----:B------:R-:W-:Y:S02]  /*2750*/  UISETP.NE.AND UP2, UPT, UR29, 0x8, UPT ;  /* 0x000000081d00788c */ /* 0x000fe4000bf45270 */
[----:B------:R-:W-:Y:S02]  /*2760*/  UISETP.NE.OR UP3, UPT, UR23, URZ, UP3 ;  /* 0x000000ff1700728c */ /* 0x000fe40009f65670 */
[----:B------:R-:W-:Y:S02]  /*2770*/  USEL UR13, URZ, 0x1, UP2 ;  /* 0x00000001ff0d7887 */ /* 0x000fe40009000000 */
[----:B------:R-:W-:Y:S02]  /*2780*/  USEL UR29, UR29, URZ, UP2 ;  /* 0x000000ff1d1d7287 */ /* 0x000fe40009000000 */
[----:B------:R-:W-:Y:S01]  /*2790*/  ULOP3.LUT UR32, UR32, UR13, URZ, 0x3c, !UPT ;  /* 0x0000000d20207292 */ /* 0x000fe2000f8e3cff */
[----:B------:R-:W-:Y:S01]  /*27a0*/  PLOP3.LUT P0, PT, PT, PT, UP3, 0x80, 0x8 ;  /* 0x000000000008781c */ /* 0x000fe20003f0f038 */
[----:B------:R-:W-:Y:S03]  /*27b0*/  UIADD3 UR28, UPT, UPT, UR28, 0x1, URZ ;  /* 0x000000011c1c7890 */ /* 0x000fe6000fffe0ff */
[----:B------:R-:W-:Y:S02]  /*27c0*/  @!UP3 USHF.L.U32 UR13, UR32, 0x1f, URZ ;  /* 0x0000001f200db899 */ /* 0x000fe400080006ff */
[----:B------:R-:W-:Y:S02]  /*27d0*/  @!UP3 ULEA UR25, UR29, UR12, 0x3 ;  /* 0x0000000c1d19b291 */ /* 0x000fe4000f8e18ff */
[----:B------:R-:W-:Y:S02]  /*27e0*/  UISETP.NE.AND UP2, UPT, UR28, 0x20, UPT ;  /* 0x000000201c00788c */ /* 0x000fe4000bf45270 */
[----:B-1----:R-:W-:Y:S05]  /*27f0*/  IMAD.U32 R0, RZ, RZ, UR13 ;  /* 0x0000000dff007e24 */ /* 0x002fea000f8e00ff */
[----:B------:R3:W4:Y:S02]  /*2800*/  @!P0 SYNCS.PHASECHK.TRANS64.TRYWAIT P3, [UR25], R0 ;  /* 0x00000000ff0085a7 */ /* 0x0007240008061119 */
[----:B------:R-:W-:Y:S05]  /*2810*/  BRA.U UP2, `(.L_x_44) ;  /* 0xfffffffd02287547 */ /* 0x000fea000b83ffff */
[----:B------:R-:W-:Y:S01]  /*2820*/  UIADD3 UR33, UPT, UPT, UR33, 0x1, URZ ;  /* 0x0000000121217890 */ /* 0x000fe2000fffe0ff */
[----:B------:R-:W-:Y:S01]  /*2830*/  PLOP3.LUT P0, PT, PT, PT, UP1, 0x80, 0x8 ;  /* 0x000000000008781c */ /* 0x000fe20003f0f018 */
[----:B------:R-:W-:Y:S01]  /*2840*/  IMAD.U32 R3, R4, -0x80000000, RZ ;  /* 0x8000000004037824 */ /* 0x000fe200078e00ff */
[----:B------:R-:W-:Y:S01]  /*2850*/  LEA R2, R5, UR12, 0x3 ;  /* 0x0000000c05027c11 */ /* 0x000fe2000f8e18ff */
[----:B------:R-:W-:-:S04]  /*2860*/  UISETP.NE.AND UP2, UPT, UR33, 0x2, UPT ;  /* 0x000000022100788c */ /* 0x000fc8000bf45270 */
[----:B------:R-:W-:Y:S02]  /*2870*/  USEL UR13, URZ, 0x1, UP2 ;  /* 0x00000001ff0d7887 */ /* 0x000fe40009000000 */
[----:B------:R-:W-:Y:S02]  /*2880*/  USEL UR33, UR33, URZ, UP2 ;  /* 0x000000ff21217287 */ /* 0x000fe40009000000 */
[----:B------:R-:W-:Y:S02]  /*2890*/  ULOP3.LUT UR34, UR34, UR13, URZ, 0x3c, !UPT ;  /* 0x0000000d22227292 */ /* 0x000fe4000f8e3cff */
[----:B--2---:R-:W-:Y:S02]  /*28a0*/  @!UP1 ULEA UR16, UR33, UR12, 0x3 ;  /* 0x0000000c21109291 */ /* 0x004fe4000f8e18ff */
[----:B------:R-:W-:-:S06]  /*28b0*/  @!UP1 USHF.L.U32 UR13, UR34, 0x1f, URZ ;  /* 0x0000001f220d9899 */ /* 0x000fcc00080006ff */
[----:B---3--:R-:W-:Y:S01]  /*28c0*/  IMAD.U32 R0, RZ, RZ, UR13 ;  /* 0x0000000dff007e24 */ /* 0x008fe2000f8e00ff */
[----:B------:R-:W-:Y:S06]  /*28d0*/  BRA.U UP1, `(.L_x_45) ;  /* 0x0000000101107547 */ /* 0x000fec000b800000 */
[----:B------:R-:W-:Y:S01]  /*28e0*/  UIADD3 UR17, UPT, UPT, UR17, 0x80, URZ ;  /* 0x0000008011117890 */ /* 0x000fe2000fffe0ff */
[----:B------:R-:W-:-:S08]  /*28f0*/  UMOV UR13, 0x3 ;  /* 0x00000003000d7882 */ /* 0x000fd00000000000 */
[----:B------:R1:W-:Y:S01]  /*2900*/  UTCBAR.2CTA.MULTICAST [UR17], URZ, UR13 ;  /* 0x000000ff110073e9 */ /* 0x0003e2000820080d */
[----:B------:R-:W-:Y:S02]  /*2910*/  NOP ;  /* 0x0000000000007918 */ /* 0x000fe40000000000 */
.L_x_45:
[----:B------:R2:W-:Y:S01]  /*2920*/  @!P0 SYNCS.PHASECHK.TRANS64.TRYWAIT PT, [UR16+0x90], R0 ;  /* 0x00009000ff0085a7 */ /* 0x0005e200080e1110 */
[----:B------:R-:W3:Y:S02]  /*2930*/  SYNCS.PHASECHK.TRANS64.TRYWAIT P0, [R2+URZ+0xa0], R3 ;  /* 0x0000a003020075a7 */ /* 0x000ee400080011ff */
[----:B--23--:R-:W-:Y:S05]  /*2940*/  @!P0 BRA `(.L_x_46) ;  /* 0x00000038001c8947 */ /* 0x00cfea0003800000 */
.L_x_104:
[C---:B------:R-:W-:Y:S01]  /*2950*/  LEA R0, R5.reuse, UR12, 0x4 ;  /* 0x0000000c05007c11 */ /* 0x040fe2000f8e20ff */
[----:B------:R-:W-:Y:S02]  /*2960*/  VIADD R5, R5, 0x1 ;  /* 0x0000000105057836 */ /* 0x000fe40000000000 */
[----:B------:R-:W-:-:S03]  /*2970*/  IMAD.MOV.U32 R3, RZ, RZ, 0x1 ;  /* 0x00000001ff037424 */ /* 0x000fc600078e00ff */
[----:B------:R-:W3:Y:S01]  /*2980*/  LDS R0, [R0+0x3741c] ;  /* 0x03741c0000007984 */ /* 0x000ee20000000800 */
[C---:B------:R-:W-:Y:S01]  /*2990*/  ISETP.NE.AND P1, PT, R5.reuse, 0x2, PT ;  /* 0x000000020500780c */ /* 0x040fe20003f25270 */
[----:B------:R5:W-:Y:S06]  /*29a0*/  MEMBAR.ALL.CTA ;  /* 0x0000000000007992 */ /* 0x000bec0000008000 */
[----:B-----5:R-:W5:Y:S01]  /*29b0*/  FENCE.VIEW.ASYNC.S ;  /* 0x00000000000073c6 */ /* 0x020f620000000000 */
[----:B------:R-:W-:Y:S01]  /*29c0*/  SEL R5, R5, RZ, P1 ;  /* 0x000000ff05057207 */ /* 0x000fe20000800000 */
[----:B-----5:R5:W-:Y:S01]  /*29d0*/  SYNCS.ARRIVE.TRANS64.ART0 RZ, [R2+URZ+0xb0], R3 ;  /* 0x0000b00302ff79a7 */ /* 0x020be200085000ff */
[----:B---3--:R-:W-:-:S02]  /*29e0*/  ISETP.NE.AND P0, PT, R0, 0x1, PT ;  /* 0x000000010000780c */ /* 0x008fc40003f05270 */
[----:B-----5:R-:W-:-:S04]  /*29f0*/  SEL R3, RZ, 0x1, P1 ;  /* 0x00000001ff037807 */ /* 0x020fc80000800000 */
[----:B------:R-:W-:-:S07]  /*2a00*/  LOP3.LUT R4, R4, R3, RZ, 0x3c, !PT ;  /* 0x0000000304047212 */ /* 0x000fce00078e3cff */
[----:B------:R-:W-:Y:S05]  /*2a10*/  @!P0 BRA `(.L_x_47) ;  /* 0xfffffff800588947 */ /* 0x000fea000383ffff */
[----:B------:R-:W-:-:S06]  /*2a20*/  UIADD3 UR33, UPT, UPT, UR33, 0x1, URZ ;  /* 0x0000000121217890 */ /* 0x000fcc000fffe0ff */
[----:B------:R-:W-:Y:S02]  /*2a30*/  MOV R0, UR33 ;  /* 0x0000002100007c02 */ /* 0x000fe40008000f00 */
.L_x_38:
[----:B------:R-:W-:-:S09]  /*2a40*/  UISETP.NE.AND UP0, UPT, UR15, URZ, UPT ;  /* 0x000000ff0f00728c */ /* 0x000fd2000bf05270 */
[----:B------:R-:W-:Y:S05]  /*2a50*/  BRA.U UP0, `(.L_x_48) ;  /* 0x0000000100787547 */ /* 0x000fea000b800000 */
[----:B------:R-:W-:-:S04]  /*2a60*/  ISETP.NE.AND P0, PT, R0, 0x2, PT ;  /* 0x000000020000780c */ /* 0x000fc80003f05270 */
[----:B--2---:R-:W-:Y:S02]  /*2a70*/  SEL R2, RZ, 0x1, P0 ;  /* 0x00000001ff027807 */ /* 0x004fe40000000000 */
[----:B------:R-:W-:Y:S02]  /*2a80*/  SEL R0, R0, RZ, P0 ;  /* 0x000000ff00007207 */ /* 0x000fe40000000000 */
[----:B------:R-:W-:Y:S02]  /*2a90*/  LOP3.LUT R2, R2, UR34, RZ, 0x3c, !PT ;  /* 0x0000002202027c12 */ /* 0x000fe4000f8e3cff */
[----:B------:R-:W-:-:S03]  /*2aa0*/  LEA R0, R0, UR12, 0x3 ;  /* 0x0000000c00007c11 */ /* 0x000fc6000f8e18ff */
[----:B------:R-:W-:-:S04]  /*2ab0*/  IMAD.U32 R2, R2, -0x80000000, RZ ;  /* 0x8000000002027824 */ /* 0x000fc800078e00ff */
[----:B------:R-:W-:-:S04]  /*2ac0*/  IMAD.MOV.U32 R3, RZ, RZ, R2 ;  /* 0x000000ffff037224 */ /* 0x000fc800078e0002 */
[----:B------:R2:W3:Y:S03]  /*2ad0*/  SYNCS.PHASECHK.TRANS64.TRYWAIT P0, [R0+URZ+0x90], R3 ;  /* 0x00009003000075a7 */ /* 0x0004e600080011ff */
[----:B---3--:R-:W-:Y:S05]  /*2ae0*/  @!P0 NANOSLEEP.SYNCS 0x989680 ;  /* 0x009896800000895d */ /* 0x008fea0003900000 */
[----:B------:R-:W3:Y:S02]  /*2af0*/  @!P0 SYNCS.PHASECHK.TRANS64 P0, [R0+URZ+0x90], R3 ;  /* 0x00009003000085a7 */ /* 0x000ee400080010ff */
[----:B---3--:R-:W-:Y:S05]  /*2b00*/  @P0 BRA `(.L_x_48) ;  /* 0x00000000004c0947 */ /* 0x008fea0003800000 */
.L_x_49:
[----:B---3--:R3:W1:Y:S02]  /*2b10*/  SYNCS.PHASECHK.TRANS64.TRYWAIT P0, [R0+URZ+0x90], R3 ;  /* 0x00009003000075a7 */ /* 0x00866400080011ff */
[----:B-1----:R-:W-:Y:S05]  /*2b20*/  @!P0 NANOSLEEP.SYNCS 0x989680 ;  /* 0x009896800000895d */ /* 0x002fea0003900000 */
[----:B------:R-:W1:Y:S02]  /*2b30*/  @!P0 SYNCS.PHASECHK.TRANS64 P0, [R0+URZ+0x90], R3 ;  /* 0x00009003000085a7 */ /* 0x000e6400080010ff */
[----:B-1----:R-:W-:Y:S05]  /*2b40*/  @!P0 BRA `(.L_x_49) ;  /* 0xfffffffc00f08947 */ /* 0x002fea000383ffff */
[----:B------:R-:W-:Y:S05]  /*2b50*/  BRA `(.L_x_48) ;  /* 0x0000000000387947 */ /* 0x000fea0003800000 */
.L_x_36:
[----:B------:R-:W-:-:S13]  /*2b60*/  ISETP.NE.AND P0, PT, R78, RZ, PT ;  /* 0x000000ff4e00720c */ /* 0x000fda0003f05270 */
[----:B------:R-:W-:Y:S05]  /*2b70*/  @P0 BRA `(.L_x_50) ;  /* 0x00000000002c0947 */ /* 0x000fea0003800000 */
[----:B------:R-:W4:Y:S01]  /*2b80*/  S2UR UR5, SR_CgaCtaId ;  /* 0x00000000000579c3 */ /* 0x000f220000008800 */
[----:B-1----:R-:W-:Y:S01]  /*2b90*/  UMOV UR6, 0x400 ;  /* 0x0000040000067882 */ /* 0x002fe20000000000 */
[----:B------:R-:W-:Y:S01]  /*2ba0*/  UMOV UR4, 0x20 ;  /* 0x0000002000047882 */ /* 0x000fe20000000000 */
[----:B------:R-:W-:Y:S01]  /*2bb0*/  ELECT P0, URZ, PT ;  /* 0x0000000000ff782f */ /* 0x000fe20003800000 */
[----:B----4-:R-:W-:Y:S02]  /*2bc0*/  ULEA UR5, UR5, UR6, 0x18 ;  /* 0x0000000605057291 */ /* 0x010fe4000f8ec0ff */
[----:B------:R-:W-:-:S04]  /*2bd0*/  UIADD3 UR6, UPT, UPT, -UR4, 0x100000, URZ ;  /* 0x0010000004067890 */ /* 0x000fc8000fffe1ff */
[----:B------:R-:W-:Y:S02]  /*2be0*/  USHF.L.U32 UR7, UR6, 0xb, URZ ;  /* 0x0000000b06077899 */ /* 0x000fe400080006ff */
[----:B------:R-:W-:Y:S01]  /*2bf0*/  USHF.L.U32 UR6, UR6, 0x1, URZ ;  /* 0x0000000106067899 */ /* 0x000fe200080006ff */
[----:B------:R-:W1:Y:S11]  /*2c00*/  FENCE.VIEW.ASYNC.S ;  /* 0x00000000000073c6 */ /* 0x000e760000000000 */
[----:B-1----:R4:W1:Y:S02]  /*2c10*/  SYNCS.EXCH.64 URZ, [UR5+0xc0], UR6 ;  /* 0x0000c00605ff75b2 */ /* 0x0028640008000100 */
[----:B----4-:R-:W-:Y:S01]  /*2c20*/  NOP ;  /* 0x0000000000007918 */ /* 0x010fe20000000000 */
.L_x_50:
[----:B------:R-:W-:Y:S01]  /*2c30*/  NOP ;  /* 0x0000000000007918 */ /* 0x000fe20000000000 */
.L_x_48:
[C---:B------:R-:W-:Y:S02]  /*2c40*/  ISETP.NE.AND P0, PT, R78.reuse, RZ, PT ;  /* 0x000000ff4e00720c */ /* 0x040fe40003f05270 */
[----:B------:R-:W-:-:S11]  /*2c50*/  ISETP.GT.AND P1, PT, R78, 0x3, PT ;  /* 0x000000034e00780c */ /* 0x000fd60003f24270 */
[----:B------:R-:W-:Y:S05]  /*2c60*/  @P0 BRA `(.L_x_51) ;  /* 0x00000000002c0947 */ /* 0x000fea0003800000 */
[----:B------:R-:W5:Y:S01]  /*2c70*/  S2UR UR5, SR_CgaCtaId ;  /* 0x00000000000579c3 */ /* 0x000f620000008800 */
[----:B-1----:R-:W-:Y:S01]  /*2c80*/  UMOV UR6, 0x400 ;  /* 0x0000040000067882 */ /* 0x002fe20000000000 */
[----:B------:R-:W-:Y:S01]  /*2c90*/  UMOV UR4, 0x20 ;  /* 0x0000002000047882 */ /* 0x000fe20000000000 */
[----:B------:R-:W-:Y:S01]  /*2ca0*/  ELECT P2, URZ, PT ;  /* 0x0000000000ff782f */ /* 0x000fe20003840000 */
[----:B-----5:R-:W-:Y:S02]  /*2cb0*/  ULEA UR5, UR5, UR6, 0x18 ;  /* 0x0000000605057291 */ /* 0x020fe4000f8ec0ff */
[----:B------:R-:W-:-:S04]  /*2cc0*/  UIADD3 UR6, UPT, UPT, -UR4, 0x100000, URZ ;  /* 0x0010000004067890 */ /* 0x000fc8000fffe1ff */
[----:B------:R-:W-:Y:S02]  /*2cd0*/  USHF.L.U32 UR7, UR6, 0xb, URZ ;  /* 0x0000000b06077899 */ /* 0x000fe400080006ff */
[----:B------:R-:W-:Y:S01]  /*2ce0*/  USHF.L.U32 UR6, UR6, 0x1, URZ ;  /* 0x0000000106067899 */ /* 0x000fe200080006ff */
[----:B------:R-:W1:Y:S11]  /*2cf0*/  FENCE.VIEW.ASYNC.S ;  /* 0x00000000000073c6 */ /* 0x000e760000000000 */
[----:B-1----:R1:W3:Y:S01]  /*2d00*/  SYNCS.EXCH.64 URZ, [UR5+0xc0], UR6 ;  /* 0x0000c00605ff75b2 */ /* 0x0022e20008000100 */
[----:B------:R-:W-:Y:S01]  /*2d10*/  NOP ;  /* 0x0000000000007918 */ /* 0x000fe20000000000 */
.L_x_51:
[----:B------:R-:W-:Y:S01]  /*2d20*/  NOP ;  /* 0x0000000000007918 */ /* 0x000fe20000000000 */
[----:B------:R-:W-:Y:S01]  /*2d30*/  @P1 NOP ;  /* 0x0000000000001918 */ /* 0x000fe20000000000 */
[----:B------:R-:W-:Y:S05]  /*2d40*/  @P1 BRA `(.L_x_52) ;  /* 0x0000003000041947 */ /* 0x000fea0003800000 */
[----:B------:R-:W-:Y:S05]  /*2d50*/  @P0 BRA `(.L_x_53) ;  /* 0x00000000002c0947 */ /* 0x000fea0003800000 */
[----:B-1----:R-:W1:Y:S01]  /*2d60*/  S2UR UR5, SR_CgaCtaId ;  /* 0x00000000000579c3 */ /* 0x002e620000008800 */
[----:B------:R-:W-:Y:S01]  /*2d70*/  UMOV UR6, 0x400 ;  /* 0x0000040000067882 */ /* 0x000fe20000000000 */
[----:B------:R-:W-:Y:S01]  /*2d80*/  UMOV UR4, 0x20 ;  /* 0x0000002000047882 */ /* 0x000fe20000000000 */
[----:B------:R-:W-:Y:S01]  /*2d90*/  ELECT P1, URZ, PT ;  /* 0x0000000000ff782f */ /* 0x000fe20003820000 */
[----:B-1----:R-:W-:Y:S02]  /*2da0*/  ULEA UR5, UR5, UR6, 0x18 ;  /* 0x0000000605057291 */ /* 0x002fe4000f8ec0ff */
[----:B------:R-:W-:-:S04]  /*2db0*/  UIADD3 UR6, UPT, UPT, -UR4, 0x100000, URZ ;  /* 0x0010000004067890 */ /* 0x000fc8000fffe1ff */
[----:B------:R-:W-:Y:S02]  /*2dc0*/  USHF.L.U32 UR7, UR6, 0xb, URZ ;  /* 0x0000000b06077899 */ /* 0x000fe400080006ff */
[----:B------:R-:W-:Y:S01]  /*2dd0*/  USHF.L.U32 UR6, UR6, 0x1, URZ ;  /* 0x0000000106067899 */ /* 0x000fe200080006ff */
[----:B------:R-:W1:Y:S11]  /*2de0*/  FENCE.VIEW.ASYNC.S ;  /* 0x00000000000073c6 */ /* 0x000e760000000000 */
[----:B-1----:R1:W4:Y:S01]  /*2df0*/  SYNCS.EXCH.64 URZ, [UR5+0xc0], UR6 ;  /* 0x0000c00605ff75b2 */ /* 0x0023220008000100 */
[----:B------:R-:W-:Y:S01]  /*2e00*/  NOP ;  /* 0x0000000000007918 */ /* 0x000fe20000000000 */
.L_x_53:
[----:B------:R-:W-:Y:S01]  /*2e10*/  NOP ;  /* 0x0000000000007918 */ /* 0x000fe20000000000 */
[----:B------:R-:W-:Y:S05]  /*2e20*/  @P0 BRA `(.L_x_54) ;  /* 0x00000004008c0947 */ /* 0x000fea0003800000 */
[----:B------:R-:W5:Y:S01]  /*2e30*/  S2R R5, SR_CgaCtaId ;  /* 0x0000000000057919 */ /* 0x000f620000008800 */
[----:B-1-34-:R-:W-:Y:S01]  /*2e40*/  NOP ;  /* 0x0000000000007918 */ /* 0x01afe20000000000 */
[----:B--2---:R-:W-:Y:S02]  /*2e50*/  MOV R0, 0x40 ;  /* 0x0000004000007802 */ /* 0x004fe40000000f00 */
[----:B------:R-:W-:Y:S02]  /*2e60*/  MOV R4, 0x400 ;  /* 0x0000040000047802 */ /* 0x000fe40000000f00 */
[C---:B-----5:R-:W-:Y:S02]  /*2e70*/  LEA R0, R5.reuse, R0, 0x18 ;  /* 0x0000000005007211 */ /* 0x060fe400078ec0ff */
[----:B------:R-:W-:-:S04]  /*2e80*/  LEA R4, R5, R4, 0x18 ;  /* 0x0000000405047211 */ /* 0x000fc800078ec0ff */
[----:B------:R-:W1:Y:S02]  /*2e90*/  LDS.U8 R0, [R0] ;  /* 0x0000000000007984 */ /* 0x000e640000000000 */
[----:B-1----:R-:W-:-:S13]  /*2ea0*/  ISETP.NE.AND P0, PT, R0, RZ, PT ;  /* 0x000000ff0000720c */ /* 0x002fda0003f05270 */
[----:B------:R-:W-:Y:S05]  /*2eb0*/  @P0 BRA `(.L_x_55) ;  /* 0x0000000400500947 */ /* 0x000fea0003800000 */
[C---:B------:R-:W-:Y:S02]  /*2ec0*/  LOP3.LUT R0, R5.reuse, 0x1, RZ, 0xc0, !PT ;  /* 0x0000000105007812 */ /* 0x040fe400078ec0ff */
[----:B------:R-:W-:Y:S02]  /*2ed0*/  LOP3.LUT R10, R5, 0x1, RZ, 0x3c, !PT ;  /* 0x00000001050a7812 */ /* 0x000fe400078e3cff */
[----:B------:R-:W-:-:S13]  /*2ee0*/  ISETP.NE.U32.AND P1, PT, R0, 0x1, PT ;  /* 0x000000010000780c */ /* 0x000fda0003f25070 */
[----:B------:R-:W-:Y:S05]  /*2ef0*/  @!P1 BRA `(.L_x_56) ;  /* 0x0000000000c49947 */ /* 0x000fea0003800000 */
[----:B------:R-:W-:Y:S01]  /*2f00*/  ELECT P0, URZ, PT ;  /* 0x0000000000ff782f */ /* 0x000fe20003800000 */
[----:B------:R-:W-:-:S12]  /*2f10*/  BSSY B0, `(.L_x_56) ;  /* 0x000002f000007945 */ /* 0x000fd80003800000 */
[----:B------:R-:W-:Y:S05]  /*2f20*/  @!P0 BRA `(.L_x_57) ;  /* 0x0000000000b48947 */ /* 0x000fea0003800000 */
[----:B------:R-:W-:-:S05]  /*2f30*/  UMOV UR4, 0x10 ;  /* 0x0000001000047882 */ /* 0x000fca0000000000 */
[----:B------:R-:W-:Y:S04]  /*2f40*/  DEPBAR.LE SB1, 0x36 ;  /* 0x00009d800000791a */ /* 0x000fe80000000000 */
[----:B------:R-:W1:Y:S02]  /*2f50*/  UTCATOMSWS.2CTA.FIND_AND_SET.ALIGN UP0, UR4, UR4 ;  /* 0x00000004000475e3 */ /* 0x000e640008200800 */
[----:B-1----:R-:W-:Y:S01]  /*2f60*/  PLOP3.LUT P0, PT, PT, PT, UP0, 0x80, 0x8 ;  /* 0x000000000008781c */ /* 0x002fe20003f0f008 */
[----:B------:R-:W-:-:S03]  /*2f70*/  IMAD.U32 R13, RZ, RZ, UR4 ;  /* 0x00000004ff0d7e24 */ /* 0x000fc6000f8e00ff */
[----:B------:R-:W-:-:S04]  /*2f80*/  SEL R0, RZ, 0xffffffff, !P0 ;  /* 0xffffffffff007807 */ /* 0x000fc80004000000 */
[----:B------:R-:W-:-:S13]  /*2f90*/  ISETP.NE.AND P0, PT, R0, RZ, PT ;  /* 0x000000ff0000720c */ /* 0x000fda0003f05270 */
[----:B------:R-:W-:Y:S05]  /*2fa0*/  @P0 BRA `(.L_x_58) ;  /* 0x0000000000240947 */ /* 0x000fea0003800000 */
.L_x_59:
[----:B------:R-:W-:Y:S05]  /*2fb0*/  NANOSLEEP 0x64 ;  /* 0x000000640000795d */ /* 0x000fea0003800000 */
[----:B------:R-:W-:-:S05]  /*2fc0*/  UMOV UR4, 0x10 ;  /* 0x0000001000047882 */ /* 0x000fca0000000000 */
[----:B------:R-:W-:Y:S04]  /*2fd0*/  DEPBAR.LE SB1, 0x36 ;  /* 0x00009d800000791a */ /* 0x000fe80000000000 */
[----:B------:R-:W1:Y:S02]  /*2fe0*/  UTCATOMSWS.2CTA.FIND_AND_SET.ALIGN UP0, UR4, UR4 ;  /* 0x00000004000475e3 */ /* 0x000e640008200800 */
[----:B-1----:R-:W-:Y:S01]  /*2ff0*/  PLOP3.LUT P0, PT, PT, PT, UP0, 0x80, 0x8 ;  /* 0x000000000008781c */ /* 0x002fe20003f0f008 */
[----:B------:R-:W-:-:S03]  /*3000*/  IMAD.U32 R13, RZ, RZ, UR4 ;  /* 0x00000004ff0d7e24 */ /* 0x000fc6000f8e00ff */
[----:B------:R-:W-:-:S04]  /*3010*/  SEL R0, RZ, 0xffffffff, !P0 ;  /* 0xffffffffff007807 */ /* 0x000fc80004000000 */
[----:B------:R-:W-:-:S13]  /*3020*/  ISETP.NE.AND P0, PT, R0, RZ, PT ;  /* 0x000000ff0000720c */ /* 0x000fda0003f05270 */
[----:B------:R-:W-:Y:S05]  /*3030*/  @!P0 BRA `(.L_x_59) ;  /* 0xfffffffc00dc8947 */ /* 0x000fea000383ffff */
.L_x_58:
[----:B------:R-:W-:Y:S01]  /*3040*/  MOV R0, 0x60 ;  /* 0x0000006000007802 */ /* 0x000fe20000000f00 */
[----:B------:R-:W-:Y:S02]  /*3050*/  VIADD R7, R4, 0xc8 ;  /* 0x000000c804077836 */ /* 0x000fe40000000000 */
[----:B------:R-:W-:Y:S01]  /*3060*/  IMAD.MOV.U32 R8, RZ, RZ, 0x4 ;  /* 0x00000004ff087424 */ /* 0x000fe200078e00ff */
[----:B------:R-:W-:Y:S02]  /*3070*/  LEA R11, R5, R0, 0x18 ;  /* 0x00000000050b7211 */ /* 0x000fe400078ec0ff */
[----:B------:R-:W-:-:S03]  /*3080*/  MOV R0, 0x58 ;  /* 0x0000005800007802 */ /* 0x000fc60000000f00 */
[----:B------:R-:W1:Y:S01]  /*3090*/  LDS R14, [R11] ;  /* 0x000000000b0e7984 */ /* 0x000e620000000800 */
[----:B------:R-:W-:Y:S01]  /*30a0*/  LEA R3, R5, R0, 0x18 ;  /* 0x0000000005037211 */ /* 0x000fe200078ec0ff */
[----:B-1----:R-:W-:-:S04]  /*30b0*/  IMAD.U32 R14, R14, -0x80000000, RZ ;  /* 0x800000000e0e7824 */ /* 0x002fc800078e00ff */
[----:B------:R-:W1:Y:S02]  /*30c0*/  SYNCS.PHASECHK.TRANS64.TRYWAIT P0, [R3+URZ], R14 ;  /* 0x0000000e030075a7 */ /* 0x000e6400080011ff */
[----:B-1----:R-:W-:Y:S05]  /*30d0*/  @P0 BRA `(.L_x_60) ;  /* 0x0000000000080947 */ /* 0x002fea0003800000 */
[----:B------:R-:W1:Y:S02]  /*30e0*/  SYNCS.PHASECHK.TRANS64.TRYWAIT P0, [R3+URZ], R14 ;  /* 0x0000000e030075a7 */ /* 0x000e6400080011ff */
[----:B-1----:R-:W-:Y:S05]  /*30f0*/  @!P0 BRA `(.L_x_61) ;  /* 0x00000030004c8947 */ /* 0x002fea0003800000 */
.L_x_60:
[C---:B-1----:R-:W-:Y:S01]  /*3100*/  PRMT R3, R10.reuse, 0x654, R3 ;  /* 0x000006540a037816 */ /* 0x042fe20000000003 */
[C---:B------:R-:W-:Y:S01]  /*3110*/  IMAD.SHL.U32 R9, R13.reuse, 0x20, RZ ;  /* 0x000000200d097824 */ /* 0x040fe200078e00ff */
[----:B------:R-:W-:Y:S01]  /*3120*/  PRMT R2, R10, 0x654, R7 ;  /* 0x000006540a027816 */ /* 0x000fe20000000007 */
[----:B------:R-:W-:Y:S01]  /*3130*/  IMAD.MOV.U32 R6, RZ, RZ, 0xffff ;  /* 0x0000ffffff067424 */ /* 0x000fe200078e00ff */
[----:B------:R1:W-:Y:S01]  /*3140*/  SYNCS.ARRIVE.TRANS64.RED RZ, [R3+URZ], R8 ;  /* 0x0000000803ff79a7 */ /* 0x0003e200080004ff */
[----:B------:R-:W-:Y:S01]  /*3150*/  IMAD.MOV.U32 R0, RZ, RZ, 0x1 ;  /* 0x00000001ff007424 */ /* 0x000fe200078e00ff */
[----:B------:R2:W-:Y:S01]  /*3160*/  STS [R4+0xc8], R9 ;  /* 0x0000c80904007388 */ /* 0x0005e20000000800 */
[----:B------:R-:W-:Y:S01]  /*3170*/  VIADD R7, R13, 0x10 ;  /* 0x000000100d077836 */ /* 0x000fe20000000000 */
[----:B------:R-:W-:Y:S02]  /*3180*/  SHF.L.U32 R6, R6, R13, RZ ;  /* 0x0000000d06067219 */ /* 0x000fe400000006ff */
[----:B------:R2:W-:Y:S02]  /*3190*/  STAS [R2.64], R13 ;  /* 0x0000000d02007dbd */ /* 0x0005e4000c0008ff */
[----:B------:R-:W-:-:S04]  /*31a0*/  SHF.L.U32 R7, R0, R7, RZ ;  /* 0x0000000700077219 */ /* 0x000fc800000006ff */
[----:B------:R-:W-:Y:S02]  /*31b0*/  LOP3.LUT R6, R7, R6, RZ, 0xfc, !PT ;  /* 0x0000000607067212 */ /* 0x000fe400078efcff */
[----:B-1----:R-:W-:-:S04]  /*31c0*/  MOV R8, 0x50 ;  /* 0x0000005000087802 */ /* 0x002fc80000000f00 */
[----:B------:R-:W-:-:S05]  /*31d0*/  LEA R7, R5, R8, 0x18 ;  /* 0x0000000805077211 */ /* 0x000fca00078ec0ff */
[----:B------:R2:W-:Y:S04]  /*31e0*/  ATOMS.OR RZ, [R7], R6 ;  /* 0x0000000607ff738c */ /* 0x0005e80003000000 */
[----:B------:R2:W-:Y:S02]  /*31f0*/  ATOMS.XOR RZ, [R11], R0 ;  /* 0x000000000bff738c */ /* 0x0005e40003800000 */
.L_x_57:
[----:B------:R-:W-:Y:S05]  /*3200*/  BSYNC B0 ;  /* 0x0000000000007941 */ /* 0x000fea0003800000 */
.L_x_56:
[----:B------:R-:W-:Y:S05]  /*3210*/  @P1 BRA `(.L_x_62) ;  /* 0x0000000000881947 */ /* 0x000fea0003800000 */
[----:B------:R-:W-:Y:S05]  /*3220*/  WARPSYNC.ALL ;  /* 0x0000000000007948 */ /* 0x000fea0003800000 */
[----:B------:R-:W-:Y:S01]  /*3230*/  NOP ;  /* 0x0000000000007918 */ /* 0x000fe20000000000 */
[----:B------:R-:W-:-:S13]  /*3240*/  ELECT P0, URZ, PT ;  /* 0x0000000000ff782f */ /* 0x000fda0003800000 */
[----:B------:R-:W-:Y:S05]  /*3250*/  @!P0 BRA `(.L_x_62) ;  /* 0x0000000000788947 */ /* 0x000fea0003800000 */
[----:B--2---:R-:W-:Y:S02]  /*3260*/  MOV R0, 0x60 ;  /* 0x0000006000007802 */ /* 0x004fe40000000f00 */
[----:B------:R-:W-:Y:S02]  /*3270*/  MOV R2, 0x58 ;  /* 0x0000005800027802 */ /* 0x000fe40000000f00 */
[C---:B------:R-:W-:Y:S02]  /*3280*/  LEA R7, R5.reuse, R0, 0x18 ;  /* 0x0000000005077211 */ /* 0x040fe400078ec0ff */
[----:B------:R-:W-:-:S03]  /*3290*/  LEA R3, R5, R2, 0x18 ;  /* 0x0000000205037211 */ /* 0x000fc600078ec0ff */
[----:B------:R-:W1:Y:S02]  /*32a0*/  LDS R0, [R7] ;  /* 0x0000000007007984 */ /* 0x000e640000000800 */
[----:B-1----:R-:W-:-:S04]  /*32b0*/  IMAD.U32 R8, R0, -0x80000000, RZ ;  /* 0x8000000000087824 */ /* 0x002fc800078e00ff */
[----:B------:R-:W1:Y:S02]  /*32c0*/  SYNCS.PHASECHK.TRANS64.TRYWAIT P0, [R3+URZ], R8 ;  /* 0x00000008030075a7 */ /* 0x000e6400080011ff */
[----:B-1----:R-:W-:Y:S05]  /*32d0*/  @P0 BRA `(.L_x_63) ;  /* 0x0000000000080947 */ /* 0x002fea0003800000 */
[----:B------:R-:W1:Y:S02]  /*32e0*/  SYNCS.PHASECHK.TRANS64.TRYWAIT P0, [R3+URZ], R8 ;  /* 0x00000008030075a7 */ /* 0x000e6400080011ff */
[----:B-1----:R-:W-:Y:S05]  /*32f0*/  @!P0 BRA `(.L_x_64) ;  /* 0x0000002c00e48947 */ /* 0x002fea0003800000 */
.L_x_63:
[----:B------:R-:W2:Y:S01]  /*3300*/  LDS R13, [R4+0xc8] ;  /* 0x0000c800040d7984 */ /* 0x000ea20000000800 */
[----:B------:R-:W-:Y:S01]  /*3310*/  IMAD.MOV.U32 R2, RZ, RZ, 0xffff ;  /* 0x0000ffffff027424 */ /* 0x000fe200078e00ff */
[----:B-1----:R-:W-:Y:S01]  /*3320*/  PRMT R3, R10, 0x654, R3 ;  /* 0x000006540a037816 */ /* 0x002fe20000000003 */
[----:B------:R-:W-:Y:S02]  /*3330*/  IMAD.MOV.U32 R0, RZ, RZ, 0x1 ;  /* 0x00000001ff007424 */ /* 0x000fe400078e00ff */
[C---:B--2---:R-:W-:Y:S01]  /*3340*/  IMAD.SHL.U32 R11, R13.reuse, 0x20, RZ ;  /* 0x000000200d0b7824 */ /* 0x044fe200078e00ff */
[----:B------:R-:W-:Y:S01]  /*3350*/  SHF.L.U32 R2, R2, R13, RZ ;  /* 0x0000000d02027219 */ /* 0x000fe200000006ff */
[----:B------:R-:W-:-:S03]  /*3360*/  VIADD R9, R13, 0x10 ;  /* 0x000000100d097836 */ /* 0x000fc60000000000 */
[----:B------:R1:W-:Y:S01]  /*3370*/  STS [R4+0xc8], R11 ;  /* 0x0000c80b04007388 */ /* 0x0003e20000000800 */
[----:B------:R-:W-:Y:S02]  /*3380*/  MOV R6, 0x50 ;  /* 0x0000005000067802 */ /* 0x000fe40000000f00 */
[----:B------:R-:W-:Y:S02]  /*3390*/  SHF.L.U32 R9, R0, R9, RZ ;  /* 0x0000000900097219 */ /* 0x000fe400000006ff */
[----:B------:R-:W-:Y:S02]  /*33a0*/  LEA R5, R5, R6, 0x18 ;  /* 0x0000000605057211 */ /* 0x000fe400078ec0ff */
[----:B------:R-:W-:-:S05]  /*33b0*/  LOP3.LUT R2, R9, R2, RZ, 0xfc, !PT ;  /* 0x0000000209027212 */ /* 0x000fca00078efcff */
[----:B------:R1:W-:Y:S01]  /*33c0*/  ATOMS.OR RZ, [R5], R2 ;  /* 0x0000000205ff738c */ /* 0x0003e20003000000 */
[----:B------:R1:W-:Y:S03]  /*33d0*/  SYNCS.ARRIVE.TRANS64.RED.A1T0 RZ, [R3+URZ], RZ ;  /* 0x000000ff03ff79a7 */ /* 0x0003e600081004ff */
[----:B------:R1:W-:Y:S01]  /*33e0*/  ATOMS.XOR RZ, [R7], R0 ;  /* 0x0000000007ff738c */ /* 0x0003e20003800000 */
[----:B------:R-:W-:Y:S05]  /*33f0*/  BRA `(.L_x_62) ;  /* 0x0000000000107947 */ /* 0x000fea0003800000 */
.L_x_55:
[----:B------:R-:W-:Y:S02]  /*3400*/  MOV R3, 0xffffffff ;  /* 0xffffffff00037802 */ /* 0x000fe40000000f00 */
[----:B------:R-:W-:-:S03]  /*3410*/  MOV R2, 0x3440 ;  /* 0x0000344000027802 */ /* 0x000fc60000000f00 */
[----:B------:R1:W-:Y:S04]  /*3420*/  STS [R4+0xc8], R3 ;  /* 0x0000c80304007388 */ /* 0x0003e80000000800 */
[----:B-1----:R-:W-:Y:S05]  /*3430*/  CALL.REL.NOINC `($__internal_1_$__cuda_sm10x_tcgen05_guardrail_trap_phase_invalid_during_alloc) ;  /* 0x0000003000107944 */ /* 0x002fea0003c00000 */
.L_x_62:
[----:B------:R-:W-:Y:S05]  /*3440*/  WARPSYNC.ALL ;  /* 0x0000000000007948 */ /* 0x000fea0003800000 */
[----:B------:R-:W-:Y:S01]  /*3450*/  NOP ;  /* 0x0000000000007918 */ /* 0x000fe20000000000 */
.L_x_54:
[----:B------:R-:W5:Y:S08]  /*3460*/  S2UR UR4, SR_CgaCtaId ;  /* 0x00000000000479c3 */ /* 0x000f700000008800 */
[----:B-1-34-:R-:W-:Y:S01]  /*3470*/  BAR.SYNC.DEFER_BLOCKING 0x3, 0xa0 ;  /* 0x00c2800000007b1d */ /* 0x01afe20000010000 */
[----:B--2---:R-:W-:Y:S01]  /*3480*/  MOV R3, 0x400 ;  /* 0x0000040000037802 */ /* 0x004fe20000000f00 */
[----:B-----5:R-:W-:-:S05]  /*3490*/  IMAD.U32 R2, RZ, RZ, UR4 ;  /* 0x00000004ff027e24 */ /* 0x020fca000f8e00ff */
[----:B------:R-:W-:-:S05]  /*34a0*/  LEA R3, R2, R3, 0x18 ;  /* 0x0000000302037211 */ /* 0x000fca00078ec0ff */
[----:B------:R1:W2:Y:S01]  /*34b0*/  LDS R77, [R3+0xc8] ;  /* 0x0000c800034d7984 */ /* 0x0002a20000000800 */
[----:B------:R-:W3:Y:S02]  /*34c0*/  SYNCS.PHASECHK.TRANS64.TRYWAIT P0, [R3+URZ+0xa0], RZ ;  /* 0x0000a0ff030075a7 */ /* 0x000ee400080011ff */
[----:B-123--:R-:W-:Y:S05]  /*34d0*/  @!P0 BRA `(.L_x_65) ;  /* 0x0000002c00848947 */ /* 0x00efea0003800000 */
.L_x_107:
[----:B------:R-:W2:Y:S01]  /*34e0*/  LDS.128 R52, [R3+0x37410] ;  /* 0x0374100003347984 */ /* 0x000ea20000000c00 */
[----:B------:R-:W-:Y:S01]  /*34f0*/  HFMA2 R0, -RZ, RZ, 0, 5.9604644775390625e-08 ;  /* 0x00000001ff007431 */ /* 0x000fe200000001ff */
[----:B------:R3:W-:Y:S06]  /*3500*/  MEMBAR.ALL.CTA ;  /* 0x0000000000007992 */ /* 0x0007ec0000008000 */
[----:B---3--:R-:W3:Y:S02]  /*3510*/  FENCE.VIEW.ASYNC.S ;  /* 0x00000000000073c6 */ /* 0x008ee40000000000 */
[----:B---3--:R3:W-:Y:S01]  /*3520*/  SYNCS.ARRIVE.TRANS64.ART0 RZ, [R3+URZ+0xb0], R0 ;  /* 0x0000b00003ff79a7 */ /* 0x0087e200085000ff */
[----:B--2---:R-:W-:-:S13]  /*3530*/  ISETP.NE.AND P0, PT, R55, 0x1, PT ;  /* 0x000000013700780c */ /* 0x004fda0003f05270 */
[----:B---3--:R-:W-:Y:S05]  /*3540*/  @P0 BRA `(.L_x_66) ;  /* 0x0000002000cc0947 */ /* 0x008fea0003800000 */
[C---:B------:R-:W-:Y:S01]  /*3550*/  IMAD.SHL.U32 R7, R60.reuse, 0x20, RZ ;  /* 0x000000203c077824 */ /* 0x040fe200078e00ff */
[----:B------:R-:W-:Y:S01]  /*3560*/  SHF.R.U32.HI R4, RZ, 0x5, R60 ;  /* 0x00000005ff047819 */ /* 0x000fe2000001163c */
[----:B------:R-:W-:Y:S01]  /*3570*/  IMAD.SHL.U32 R5, R60, 0x80, RZ ;  /* 0x000000803c057824 */ /* 0x000fe200078e00ff */
[C---:B------:R-:W-:Y:S01]  /*3580*/  ISETP.NE.AND P0, PT, R2.reuse, UR22, PT ;  /* 0x0000001602007c0c */ /* 0x040fe2000bf05270 */
[----:B------:R-:W2:Y:S01]  /*3590*/  S2R R59, SR_LANEID ;  /* 0x00000000003b7919 */ /* 0x000ea20000000000 */
[----:B------:R-:W-:Y:S01]  /*35a0*/  LOP3.LUT R7, R7, 0x3e0, RZ, 0xc0, !PT ;  /* 0x000003e007077812 */ /* 0x000fe200078ec0ff */
[----:B------:R-:W3:Y:S01]  /*35b0*/  S2UR UR7, SR_CgaCtaId ;  /* 0x00000000000779c3 */ /* 0x000ee20000008800 */
[----:B------:R-:W-:Y:S01]  /*35c0*/  LOP3.LUT R5, R5, 0xf80, RZ, 0xc0, !PT ;  /* 0x00000f8005057812 */ /* 0x000fe200078ec0ff */
[----:B------:R-:W-:Y:S01]  /*35d0*/  USHF.R.U32.HI UR5, URZ, 0x1, UR14 ;  /* 0x00000001ff057899 */ /* 0x000fe2000801160e */
[----:B------:R-:W-:Y:S01]  /*35e0*/  ISETP.LT.AND P0, PT, R2, RZ, P0 ;  /* 0x000000ff0200720c */ /* 0x000fe20000701270 */
[C---:B------:R-:W-:Y:S01]  /*35f0*/  IMAD R8, R4.reuse, 0x400, R7 ;  /* 0x0000040004087824 */ /* 0x040fe200078e0207 */
[----:B------:R-:W-:Y:S01]  /*3600*/  CS2R R62, SRZ ;  /* 0x00000000003e7805 */ /* 0x000fe2000001ff00 */
[----:B------:R-:W-:Y:S01]  /*3610*/  IMAD R6, R4, 0x1000, R5 ;  /* 0x0000100004067824 */ /* 0x000fe200078e0205 */
[----:B------:R-:W-:Y:S01]  /*3620*/  UIADD3 UR4, UPT, UPT, UR5, -0x1, URZ ;  /* 0xffffffff05047890 */ /* 0x000fe2000fffe0ff */
[C---:B------:R-:W-:Y:S01]  /*3630*/  IMAD.IADD R7, R3.reuse, 0x1, R8 ;  /* 0x0000000103077824 */ /* 0x040fe200078e0208 */
[----:B------:R-:W4:Y:S01]  /*3640*/  LDCU.64 UR8, c[0x0][0x348] ;  /* 0x00006900ff0877ac */ /* 0x000f220008000a00 */
[----:B------:R-:W-:-:S02]  /*3650*/  IMAD.IADD R5, R3, 0x1, R6 ;  /* 0x0000000103057824 */ /* 0x000fc400078e0206 */
[C---:B------:R-:W-:Y:S02]  /*3660*/  VIADD R8, R7.reuse, 0x4410 ;  /* 0x0000441007087836 */ /* 0x040fe40000000000 */
[----:B------:R-:W-:Y:S02]  /*3670*/  VIADD R7, R7, 0x4400 ;  /* 0x0000440007077836 */ /* 0x000fe40000000000 */
[C---:B------:R-:W-:Y:S01]  /*3680*/  VIADD R6, R5.reuse, 0x430 ;  /* 0x0000043005067836 */ /* 0x040fe20000000000 */
[----:B------:R-:W-:Y:S01]  /*3690*/  SHF.R.U32.HI R75, RZ, 0x3, R8 ;  /* 0x00000003ff4b7819 */ /* 0x000fe20000011608 */
[----:B------:R-:W-:Y:S01]  /*36a0*/  VIADD R9, R5, 0x420 ;  /* 0x0000042005097836 */ /* 0x000fe20000000000 */
[----:B------:R-:W-:Y:S01]  /*36b0*/  SHF.R.U32.HI R74, RZ, 0x3, R7 ;  /* 0x00000003ff4a7819 */ /* 0x000fe20000011607 */
[----:B------:R-:W-:Y:S01]  /*36c0*/  IMAD.U32 R58, RZ, RZ, UR4 ;  /* 0x00000004ff3a7e24 */ /* 0x000fe2000f8e00ff */
[----:B------:R-:W-:Y:S01]  /*36d0*/  SHF.R.U32.HI R73, RZ, 0x3, R6 ;  /* 0x00000003ff497819 */ /* 0x000fe20000011606 */
[----:B------:R-:W-:Y:S01]  /*36e0*/  @!P0 IMAD R58, RZ, RZ, UR5 ;  /* 0x00000005ff3a8e24 */ /* 0x000fe2000f8e02ff */
[----:B------:R-:W-:Y:S01]  /*36f0*/  LOP3.LUT R74, R7, 0x10, R74, 0x78, !PT ;  /* 0x00000010074a7812 */ /* 0x000fe200078e784a */
[C---:B------:R-:W-:Y:S01]  /*3700*/  VIADD R7, R5.reuse, 0x400 ;  /* 0x0000040005077836 */ /* 0x040fe20000000000 */
[----:B------:R-:W-:Y:S01]  /*3710*/  LOP3.LUT R73, R6, 0x70, R73, 0x78, !PT ;  /* 0x0000007006497812 */ /* 0x000fe200078e7849 */
[C---:B------:R-:W-:Y:S01]  /*3720*/  VIADD R6, R5.reuse, 0x470 ;  /* 0x0000047005067836 */ /* 0x040fe20000000000 */
[----:B------:R-:W-:Y:S01]  /*3730*/  LOP3.LUT R75, R8, 0x10, R75, 0x78, !PT ;  /* 0x00000010084b7812 */ /* 0x000fe200078e784b */
[----:B------:R-:W-:Y:S01]  /*3740*/  VIADD R8, R5, 0x410 ;  /* 0x0000041005087836 */ /* 0x000fe20000000000 */
[----:B------:R-:W-:Y:S01]  /*3750*/  SHF.R.U32.HI R70, RZ, 0x3, R7 ;  /* 0x00000003ff467819 */ /* 0x000fe20000011607 */
[----:B------:R-:W-:Y:S01]  /*3760*/  IMAD R76, R78, 0x4, R3 ;  /* 0x000000044e4c7824 */ /* 0x000fe200078e0203 */
[----:B------:R-:W-:Y:S01]  /*3770*/  SHF.R.U32.HI R69, RZ, 0x3, R6 ;  /* 0x00000003ff457819 */ /* 0x000fe20000011606 */
[----:B------:R-:W-:Y:S01]  /*3780*/  IMAD.MOV.U32 R64, RZ, RZ, 0x1 ;  /* 0x00000001ff407424 */ /* 0x000fe200078e00ff */
[----:B------:R-:W-:Y:S01]  /*3790*/  LOP3.LUT R70, R7, 0x70, R70, 0x78, !PT ;  /* 0x0000007007467812 */ /* 0x000fe200078e7846 */
[C---:B------:R-:W-:Y:S01]  /*37a0*/  VIADD R7, R5.reuse, 0x460 ;  /* 0x0000046005077836 */ /* 0x040fe20000000000 */
[----:B------:R-:W-:Y:S01]  /*37b0*/  LOP3.LUT R69, R6, 0x70, R69, 0x78, !PT ;  /* 0x0000007006457812 */ /* 0x000fe200078e7845 */
[C---:B------:R-:W-:Y:S01]  /*37c0*/  VIADD R6, R5.reuse, 0x450 ;  /* 0x0000045005067836 */ /* 0x040fe20000000000 */
[----:B------:R-:W-:Y:S01]  /*37d0*/  SHF.R.U32.HI R72, RZ, 0x3, R9 ;  /* 0x00000003ff487819 */ /* 0x000fe20000011609 */
[----:B------:R-:W-:Y:S01]  /*37e0*/  VIADD R5, R5, 0x440 ;  /* 0x0000044005057836 */ /* 0x000fe20000000000 */
[----:B------:R-:W-:Y:S01]  /*37f0*/  SHF.R.U32.HI R71, RZ, 0x3, R8 ;  /* 0x00000003ff477819 */ /* 0x000fe20000011608 */
[----:B------:R-:W-:Y:S01]  /*3800*/  IMAD.MOV.U32 R61, RZ, RZ, RZ ;  /* 0x000000ffff3d7224 */ /* 0x000fe200078e00ff */
[----:B------:R-:W-:Y:S01]  /*3810*/  SHF.R.U32.HI R68, RZ, 0x3, R7 ;  /* 0x00000003ff447819 */ /* 0x000fe20000011607 */
[----:B------:R-:W-:Y:S01]  /*3820*/  IMAD R65, R4, 0x200000, R77 ;  /* 0x0020000004417824 */ /* 0x000fe200078e024d */
[----:B------:R-:W-:Y:S01]  /*3830*/  SHF.R.U32.HI R67, RZ, 0x3, R6 ;  /* 0x00000003ff437819 */ /* 0x000fe20000011606 */
[----:B------:R-:W-:Y:S01]  /*3840*/  IMAD.IADD R58, R58, 0x1, R58 ;  /* 0x000000013a3a7824 */ /* 0x000fe200078e023a */
[----:B------:R-:W-:-:S02]  /*3850*/  SHF.R.U32.HI R66, RZ, 0x3, R5 ;  /* 0x00000003ff427819 */ /* 0x000fc40000011605 */
[----:B------:R-:W-:Y:S02]  /*3860*/  LOP3.LUT R72, R9, 0x70, R72, 0x78, !PT ;  /* 0x0000007009487812 */ /* 0x000fe400078e7848 */
[----:B------:R-:W-:Y:S02]  /*3870*/  LOP3.LUT R71, R8, 0x70, R71, 0x78, !PT ;  /* 0x0000007008477812 */ /* 0x000fe400078e7847 */
[----:B------:R-:W-:Y:S02]  /*3880*/  LOP3.LUT R68, R7, 0x70, R68, 0x78, !PT ;  /* 0x0000007007447812 */ /* 0x000fe400078e7844 */
[----:B------:R-:W-:Y:S02]  /*3890*/  LOP3.LUT R67, R6, 0x70, R67, 0x78, !PT ;  /* 0x0000007006437812 */ /* 0x000fe400078e7843 */
[----:B--234-:R-:W-:-:S07]  /*38a0*/  LOP3.LUT R66, R5, 0x70, R66, 0x78, !PT ;  /* 0x0000007005427812 */ /* 0x01cfce00078e7842 */
.L_x_78:
[----:B--2-4-:R-:W2:Y:S01]  /*38b0*/  LDC.64 R8, c[0x0][0x750] ;  /* 0x0001d400ff087b82 */ /* 0x014ea20000000a00 */
[----:B------:R-:W-:-:S05]  /*38c0*/  IMAD.SHL.U32 R5, R52, 0x100, RZ ;  /* 0x0000010034057824 */ /* 0x000fca00078e00ff */
[----:B------:R-:W-:Y:S02]  /*38d0*/  LEA.HI.SX32 R4, R5, R60, 0x1f ;  /* 0x0000003c05047211 */ /* 0x000fe400078ffaff */
[----:B------:R-:W3:Y:S01]  /*38e0*/  LDC.64 R6, c[0x0][0x758] ;  /* 0x0001d600ff067b82 */ /* 0x000ee20000000a00 */
[----:B------:R-:W-:Y:S02]  /*38f0*/  IMAD R55, R62, 0x8, R3 ;  /* 0x000000083e377824 */ /* 0x000fe400078e0203 */
[----:B--2---:R-:W-:-:S05]  /*3900*/  IMAD.WIDE R8, R54, 0x4, R8 ;  /* 0x0000000436087825 */ /* 0x004fca00078e0208 */
[----:B------:R2:W5:Y:S01]  /*3910*/  LDG.E R80, desc[UR30][R8.64] ;  /* 0x0000001e08507981 */ /* 0x000562000c1e1900 */
[----:B---3--:R-:W-:-:S04]  /*3920*/  IMAD.WIDE R10, R4, 0x4, R6 ;  /* 0x00000004040a7825 */ /* 0x008fc800078e0206 */
[----:B------:R-:W-:Y:S01]  /*3930*/  IMAD.U32 R6, R61, -0x80000000, RZ ;  /* 0x800000003d067824 */ /* 0x000fe200078e00ff */
[----:B------:R2:W5:Y:S03]  /*3940*/  LDG.E R79, desc[UR30][R10.64] ;  /* 0x0000001e0a4f7981 */ /* 0x000566000c1e1900 */
[----:B------:R-:W3:Y:S01]  /*3950*/  SYNCS.PHASECHK.TRANS64.TRYWAIT P1, [R55+URZ+0x80], R6 ;  /* 0x00008006370075a7 */ /* 0x000ee200080211ff */
[----:B------:R-:W-:-:S04]  /*3960*/  LEA.HI R4, R52, R52, RZ, 0x1 ;  /* 0x0000003434047211 */ /* 0x000fc800078f08ff */
[----:B------:R-:W-:-:S04]  /*3970*/  LOP3.LUT R5, R4, 0xfffffffe, RZ, 0xc0, !PT ;  /* 0xfffffffe04057812 */ /* 0x000fc800078ec0ff */
[----:B------:R-:W-:-:S04]  /*3980*/  ISETP.NE.AND P2, PT, R52, R5, PT ;  /* 0x000000053400720c */ /* 0x000fc80003f45270 */
[----:B------:R-:W-:Y:S02]  /*3990*/  ISETP.LT.AND P2, PT, R52, RZ, P2 ;  /* 0x000000ff3400720c */ /* 0x000fe40001741270 */
[----:B------:R-:W-:Y:S02]  /*39a0*/  SHF.R.U32.HI R5, RZ, 0x1, R4 ;  /* 0x00000001ff057819 */ /* 0x000fe40000011604 */
[----:B------:R-:W-:-:S03]  /*39b0*/  PLOP3.LUT P0, PT, PT, PT, PT, 0x80, 0x8 ;  /* 0x000000000008781c */ /* 0x000fc60003f0f070 */
[----:B------:R-:W-:-:S06]  /*39c0*/  VIADD R4, R5, 0xffffffff ;  /* 0xffffffff05047836 */ /* 0x000fcc0000000000 */
[----:B------:R-:W-:Y:S01]  /*39d0*/  @!P2 IMAD.MOV R4, RZ, RZ, R5 ;  /* 0x000000ffff04a224 */ /* 0x000fe200078e0205 */
[----:B--23--:R-:W-:Y:S06]  /*39e0*/  @!P1 BRA `(.L_x_67) ;  /* 0x0000002800549947 */ /* 0x00cfec0003800000 */
.L_x_109:
[----:B------:R-:W-:Y:S02]  /*39f0*/  HFMA2 R82, -RZ, RZ, 0, 0 ;  /* 0x00000000ff527431 */ /* 0x000fe400000001ff */
[--C-:B------:R-:W-:Y:S01]  /*3a00*/  IMAD.MOV.U32 R57, RZ, RZ, R54.reuse ;  /* 0x000000ffff397224 */ /* 0x100fe200078e0036 */
[----:B------:R-:W-:Y:S01]  /*3a10*/  SHF.R.S32.HI R56, RZ, 0x1f, R54 ;  /* 0x0000001fff387819 */ /* 0x000fe20000011436 */
[----:B------:R-:W-:Y:S01]  /*3a20*/  IMAD R52, R62, 0x80, R65 ;  /* 0x000000803e347824 */ /* 0x000fe200078e0241 */
[----:B------:R-:W-:Y:S01]  /*3a30*/  ISETP.NE.AND P2, PT, R78, RZ, PT ;  /* 0x000000ff4e00720c */ /* 0x000fe20003f45270 */
[----:B------:R-:W-:Y:S01]  /*3a40*/  IMAD.MOV.U32 R81, RZ, RZ, RZ ;  /* 0x000000ffff517224 */ /* 0x000fe200078e00ff */
[----:B------:R-:W-:-:S11]  /*3a50*/  LEA R54, R4, UR21, 0x8 ;  /* 0x0000001504367c11 */ /* 0x000fd6000f8e40ff */
.L_x_73:
[----:B------:R-:W-:Y:S01]  /*3a60*/  SHF.L.U32 R83, R82, 0x5, RZ ;  /* 0x0000000552537819 */ /* 0x000fe200000006ff */
[----:B------:R-:W-:Y:S05]  /*3a70*/  WARPSYNC.ALL ;  /* 0x0000000000007948 */ /* 0x000fea0003800000 */
[----:B------:R-:W-:Y:S01]  /*3a80*/  NOP ;  /* 0x0000000000007918 */ /* 0x000fe20000000000 */
[----:B--2---:R-:W-:Y:S01]  /*3a90*/  IADD3 R4, PT, PT, R52, R83, RZ ;  /* 0x0000005334047210 */ /* 0x004fe20007ffe0ff */
[----:B------:R-:W-:Y:S01]  /*3aa0*/  BSSY.RECONVERGENT B0, `(.L_x_68) ;  /* 0x0000083000007945 */ /* 0x000fe20003800200 */
[----:B------:R-:W-:Y:S02]  /*3ab0*/  PLOP3.LUT P3, PT, P0, PT, PT, 0x80, 0x8 ;  /* 0x000000000008781c */ /* 0x000fe4000076f070 */
[----:B------:R-:W-:-:S13]  /*3ac0*/  R2UR UR4, R4 ;  /* 0x00000000040472ca */ /* 0x000fda00000e0000 */
[----:B------:R-:W3:Y:S01]  /*3ad0*/  LDTM.x32 R12, tmem[UR4+0x20] ;  /* 0x00002004000c79ee */ /* 0x000ee200082c0000 */
[----:B------:R-:W-:Y:S01]  /*3ae0*/  R2UR UR4, R4 ;  /* 0x00000000040472ca */ /* 0x000fe200000e0000 */
[C---:B---3-5:R-:W-:Y:S01]  /*3af0*/  FMUL R84, R80.reuse, R12 ;  /* 0x0000000c50547220 */ /* 0x068fe20000400000 */
[C---:B------:R-:W-:Y:S01]  /*3b00*/  FMUL R85, R80.reuse, R13 ;  /* 0x0000000d50557220 */ /* 0x040fe20000400000 */
        /* <DEDUP_REMOVED lines=23> */
[----:B--2---:R-:W2:Y:S01]  /*3c80*/  LDTM.x32 R4, tmem[UR4] ;  /* 0x00000004000479ee */ /* 0x004ea200082c0000 */
[C---:B------:R-:W-:Y:S01]  /*3c90*/  FMUL R109, R80.reuse, R37 ;  /* 0x00000025506d7220 */ /* 0x040fe20000400000 */
[C---:B------:R-:W-:Y:S01]  /*3ca0*/  FMUL R110, R80.reuse, R38 ;  /* 0x00000026506e7220 */ /* 0x040fe20000400000 */
[C---:B------:R-:W-:Y:S01]  /*3cb0*/  FMUL R111, R80.reuse, R39 ;  /* 0x00000027506f7220 */ /* 0x040fe20000400000 */
[----:B------:R-:W-:Y:S01]  /*3cc0*/  F2FP.BF16.F32.PACK_AB R39, R91, R90 ;  /* 0x0000005a5b27723e */ /* 0x000fe200000010ff */
[C---:B------:R-:W-:Y:S01]  /*3cd0*/  FMUL R40, R80.reuse, R40 ;  /* 0x0000002850287220 */ /* 0x040fe20000400000 */
[----:B------:R-:W-:Y:S01]  /*3ce0*/  F2FP.BF16.F32.PACK_AB R38, R89, R88 ;  /* 0x000000585926723e */ /* 0x000fe200000010ff */
[C---:B------:R-:W-:Y:S01]  /*3cf0*/  FMUL R41, R80.reuse, R41 ;  /* 0x0000002950297220 */ /* 0x040fe20000400000 */
[----:B------:R-:W-:Y:S01]  /*3d00*/  F2FP.BF16.F32.PACK_AB R37, R87, R86 ;  /* 0x000000565725723e */ /* 0x000fe200000010ff */
[C---:B------:R-:W-:Y:S01]  /*3d10*/  FMUL R42, R80.reuse, R42 ;  /* 0x0000002a502a7220 */ /* 0x040fe20000400000 */
[----:B------:R-:W-:Y:S01]  /*3d20*/  F2FP.BF16.F32.PACK_AB R36, R85, R84 ;  /* 0x000000545524723e */ /* 0x000fe200000010ff */
[----:B------:R-:W-:Y:S01]  /*3d30*/  FMUL R43, R80, R43 ;  /* 0x0000002b502b7220 */ /* 0x000fe20000400000 */
[----:B------:R-:W-:-:S02]  /*3d40*/  F2FP.BF16.F32.PACK_AB R47, R99, R98 ;  /* 0x00000062632f723e */ /* 0x000fc400000010ff */
[----:B------:R-:W-:Y:S01]  /*3d50*/  F2FP.BF16.F32.PACK_AB R46, R97, R96 ;  /* 0x00000060612e723e */ /* 0x000fe200000010ff */
[----:B------:R3:W-:Y:S01]  /*3d60*/  STS.128 [R66], R36 ;  /* 0x0000002442007388 */ /* 0x0007e20000000c00 */
[----:B------:R-:W-:Y:S02]  /*3d70*/  F2FP.BF16.F32.PACK_AB R45, R95, R94 ;  /* 0x0000005e5f2d723e */ /* 0x000fe400000010ff */
[----:B------:R-:W-:Y:S02]  /*3d80*/  F2FP.BF16.F32.PACK_AB R44, R93, R92 ;  /* 0x0000005c5d2c723e */ /* 0x000fe400000010ff */
[----:B------:R-:W-:Y:S02]  /*3d90*/  F2FP.BF16.F32.PACK_AB R51, R107, R106 ;  /* 0x0000006a6b33723e */ /* 0x000fe400000010ff */
[----:B------:R-:W-:Y:S01]  /*3da0*/  F2FP.BF16.F32.PACK_AB R50, R105, R104 ;  /* 0x000000686932723e */ /* 0x000fe200000010ff */
[----:B------:R4:W-:Y:S01]  /*3db0*/  STS.128 [R67], R44 ;  /* 0x0000002c43007388 */ /* 0x0009e20000000c00 */
[----:B------:R-:W-:Y:S01]  /*3dc0*/  F2FP.BF16.F32.PACK_AB R49, R103, R102 ;  /* 0x000000666731723e */ /* 0x000fe200000010ff */
[C---:B--2---:R-:W-:Y:S01]  /*3dd0*/  FMUL R112, R80.reuse, R4 ;  /* 0x0000000450707220 */ /* 0x044fe20000400000 */
[----:B------:R-:W-:Y:S01]  /*3de0*/  F2FP.BF16.F32.PACK_AB R48, R101, R100 ;  /* 0x000000646530723e */ /* 0x000fe200000010ff */
[C---:B------:R-:W-:Y:S01]  /*3df0*/  FMUL R113, R80.reuse, R5 ;  /* 0x0000000550717220 */ /* 0x040fe20000400000 */
[C---:B------:R-:W-:Y:S01]  /*3e00*/  FMUL R114, R80.reuse, R6 ;  /* 0x0000000650727220 */ /* 0x040fe20000400000 */
[C---:B------:R-:W-:Y:S01]  /*3e10*/  FMUL R115, R80.reuse, R7 ;  /* 0x0000000750737220 */ /* 0x040fe20000400000 */
[C---:B------:R-:W-:Y:S01]  /*3e20*/  FMUL R116, R80.reuse, R8 ;  /* 0x0000000850747220 */ /* 0x040fe20000400000 */
[C---:B------:R-:W-:Y:S01]  /*3e30*/  FMUL R117, R80.reuse, R9 ;  /* 0x0000000950757220 */ /* 0x040fe20000400000 */
[C---:B------:R-:W-:Y:S01]  /*3e40*/  FMUL R118, R80.reuse, R10 ;  /* 0x0000000a50767220 */ /* 0x040fe20000400000 */
[C---:B------:R-:W-:Y:S01]  /*3e50*/  FMUL R119, R80.reuse, R11 ;  /* 0x0000000b50777220 */ /* 0x040fe20000400000 */
[----:B------:R2:W-:Y:S01]  /*3e60*/  STS.128 [R68], R48 ;  /* 0x0000003044007388 */ /* 0x0005e20000000c00 */
        /* <DEDUP_REMOVED lines=11> */
[C---:B---3--:R-:W-:Y:S01]  /*3f20*/  FMUL R36, R80.reuse, R12 ;  /* 0x0000000c50247220 */ /* 0x048fe20000400000 */
[C---:B------:R-:W-:Y:S01]  /*3f30*/  FMUL R37, R80.reuse, R13 ;  /* 0x0000000d50257220 */ /* 0x040fe20000400000 */
[C---:B------:R-:W-:Y:S01]  /*3f40*/  FMUL R38, R80.reuse, R14 ;  /* 0x0000000e50267220 */ /* 0x040fe20000400000 */
[C---:B------:R-:W-:Y:S01]  /*3f50*/  FMUL R39, R80.reuse, R15 ;  /* 0x0000000f50277220 */ /* 0x040fe20000400000 */
[----:B------:R-:W-:Y:S01]  /*3f60*/  FMUL R35, R80, R35 ;  /* 0x0000002350237220 */ /* 0x000fe20000400000 */
[----:B------:R-:W-:-:S02]  /*3f70*/  F2FP.BF16.F32.PACK_AB R7, R119, R118 ;  /* 0x000000767707723e */ /* 0x000fc400000010ff */
[----:B------:R-:W-:Y:S01]  /*3f80*/  F2FP.BF16.F32.PACK_AB R6, R117, R116 ;  /* 0x000000747506723e */ /* 0x000fe200000010ff */
[C---:B----4-:R-:W-:Y:S01]  /*3f90*/  FMUL R44, R80.reuse, R16 ;  /* 0x00000010502c7220 */ /* 0x050fe20000400000 */
[C---:B------:R-:W-:Y:S01]  /*3fa0*/  FMUL R45, R80.reuse, R17 ;  /* 0x00000011502d7220 */ /* 0x040fe20000400000 */
[C---:B------:R-:W-:Y:S01]  /*3fb0*/  FMUL R46, R80.reuse, R18 ;  /* 0x00000012502e7220 */ /* 0x040fe20000400000 */
[C---:B------:R-:W-:Y:S01]  /*3fc0*/  FMUL R47, R80.reuse, R19 ;  /* 0x00000013502f7220 */ /* 0x040fe20000400000 */
[----:B------:R-:W-:Y:S02]  /*3fd0*/  F2FP.BF16.F32.PACK_AB R5, R115, R114 ;  /* 0x000000727305723e */ /* 0x000fe400000010ff */
[----:B------:R-:W-:Y:S02]  /*3fe0*/  F2FP.BF16.F32.PACK_AB R4, R113, R112 ;  /* 0x000000707104723e */ /* 0x000fe400000010ff */
[----:B------:R-:W-:Y:S02]  /*3ff0*/  F2FP.BF16.F32.PACK_AB R11, R47, R46 ;  /* 0x0000002e2f0b723e */ /* 0x000fe400000010ff */
[----:B------:R-:W-:Y:S01]  /*4000*/  F2FP.BF16.F32.PACK_AB R10, R45, R44 ;  /* 0x0000002c2d0a723e */ /* 0x000fe200000010ff */
[C---:B--2---:R-:W-:Y:S01]  /*4010*/  FMUL R48, R80.reuse, R20 ;  /* 0x0000001450307220 */ /* 0x044fe20000400000 */
[C---:B------:R-:W-:Y:S01]  /*4020*/  FMUL R49, R80.reuse, R21 ;  /* 0x0000001550317220 */ /* 0x040fe20000400000 */
[C---:B------:R-:W-:Y:S01]  /*4030*/  FMUL R50, R80.reuse, R22 ;  /* 0x0000001650327220 */ /* 0x040fe20000400000 */
[----:B------:R-:W-:Y:S01]  /*4040*/  FMUL R51, R80, R23 ;  /* 0x0000001750337220 */ /* 0x000fe20000400000 */
[----:B------:R-:W-:-:S02]  /*4050*/  F2FP.BF16.F32.PACK_AB R23, R43, R42 ;  /* 0x0000002a2b17723e */ /* 0x000fc400000010ff */
[----:B------:R-:W-:Y:S02]  /*4060*/  F2FP.BF16.F32.PACK_AB R22, R41, R40 ;  /* 0x000000282916723e */ /* 0x000fe400000010ff */
[----:B------:R-:W-:Y:S02]  /*4070*/  F2FP.BF16.F32.PACK_AB R21, R111, R110 ;  /* 0x0000006e6f15723e */ /* 0x000fe400000010ff */
[----:B------:R-:W-:Y:S02]  /*4080*/  F2FP.BF16.F32.PACK_AB R20, R109, R108 ;  /* 0x0000006c6d14723e */ /* 0x000fe400000010ff */
[----:B------:R-:W-:Y:S02]  /*4090*/  F2FP.BF16.F32.PACK_AB R9, R39, R38 ;  /* 0x000000262709723e */ /* 0x000fe400000010ff */
[----:B------:R-:W-:Y:S01]  /*40a0*/  F2FP.BF16.F32.PACK_AB R8, R37, R36 ;  /* 0x000000242508723e */ /* 0x000fe200000010ff */
[----:B------:R2:W-:Y:S01]  /*40b0*/  STS.128 [R69], R20 ;  /* 0x0000001445007388 */ /* 0x0005e20000000c00 */
[----:B------:R-:W-:-:S02]  /*40c0*/  F2FP.BF16.F32.PACK_AB R15, R27, R26 ;  /* 0x0000001a1b0f723e */ /* 0x000fc400000010ff */
[----:B------:R-:W-:Y:S01]  /*40d0*/  F2FP.BF16.F32.PACK_AB R14, R25, R24 ;  /* 0x00000018190e723e */ /* 0x000fe200000010ff */
[----:B------:R2:W-:Y:S01]  /*40e0*/  STS.128 [R70], R4 ;  /* 0x0000000446007388 */ /* 0x0005e20000000c00 */
[----:B------:R-:W-:Y:S02]  /*40f0*/  F2FP.BF16.F32.PACK_AB R13, R51, R50 ;  /* 0x00000032330d723e */ /* 0x000fe400000010ff */
[----:B------:R-:W-:Y:S01]  /*4100*/  F2FP.BF16.F32.PACK_AB R12, R49, R48 ;  /* 0x00000030310c723e */ /* 0x000fe200000010ff */
[----:B------:R2:W-:Y:S01]  /*4110*/  STS.128 [R71], R8 ;  /* 0x0000000847007388 */ /* 0x0005e20000000c00 */
[----:B------:R-:W-:Y:S02]  /*4120*/  F2FP.BF16.F32.PACK_AB R19, R35, R34 ;  /* 0x000000222313723e */ /* 0x000fe400000010ff */
[----:B------:R-:W-:Y:S01]  /*4130*/  F2FP.BF16.F32.PACK_AB R18, R33, R32 ;  /* 0x000000202112723e */ /* 0x000fe200000010ff */
[----:B------:R2:W-:Y:S01]  /*4140*/  STS.128 [R72], R12 ;  /* 0x0000000c48007388 */ /* 0x0005e20000000c00 */
[----:B------:R-:W-:-:S02]  /*4150*/  F2FP.BF16.F32.PACK_AB R17, R31, R30 ;  /* 0x0000001e1f11723e */ /* 0x000fc400000010ff */
[----:B------:R-:W-:-:S05]  /*4160*/  F2FP.BF16.F32.PACK_AB R16, R29, R28 ;  /* 0x0000001c1d10723e */ /* 0x000fca00000010ff */
[----:B------:R2:W-:Y:S01]  /*4170*/  STS.128 [R73], R16 ;  /* 0x0000001049007388 */ /* 0x0005e20000000c00 */
[----:B------:R3:W-:Y:S06]  /*4180*/  MEMBAR.ALL.CTA ;  /* 0x0000000000007992 */ /* 0x0007ec0000008000 */
[----:B---3--:R-:W3:Y:S02]  /*4190*/  FENCE.VIEW.ASYNC.S ;  /* 0x00000000000073c6 */ /* 0x008ee40000000000 */
[----:B---3--:R-:W-:Y:S06]  /*41a0*/  BAR.SYNC.DEFER_BLOCKING 0x2, 0x80 ;  /* 0x0082000000007b1d */ /* 0x008fec0000010000 */
[----:B------:R-:W-:Y:S05]  /*41b0*/  @P2 BRA `(.L_x_69) ;  /* 0x0000000000442947 */ /* 0x000fea0003800000 */
[----:B------:R-:W-:Y:S01]  /*41c0*/  UIADD3 UR10, UP0, UPT, UR8, 0x240, URZ ;  /* 0x00000240080a7890 */ /* 0x000fe2000ff1e0ff */
[----:B------:R-:W-:Y:S01]  /*41d0*/  PLOP3.LUT P0, PT, PT, PT, PT, 0x80, 0x8 ;  /* 0x000000000008781c */ /* 0x000fe20003f0f070 */
[----:B------:R-:W-:Y:S01]  /*41e0*/  IMAD R83, R53, 0x80, R83 ;  /* 0x0000008035537824 */ /* 0x000fe200078e0253 */
[----:B--2---:R-:W-:Y:S01]  /*41f0*/  IADD3 R4, PT, PT, R3, 0x400, RZ ;  /* 0x0000040003047810 */ /* 0x004fe20007ffe0ff */
[----:B------:R-:W-:-:S12]  /*4200*/  UIADD3.X UR11, UPT, UPT, URZ, UR9, URZ, UP0, !UPT ;  /* 0x00000009ff0b7290 */ /* 0x000fd800087fe4ff */
.L_x_70:
[----:B------:R-:W-:Y:S02]  /*4210*/  PLOP3.LUT P1, PT, P1, P0, PT, 0xf2, 0x2f ;  /* 0x00000000002f781c */ /* 0x000fe40000f21e72 */
[----:B------:R-:W-:-:S08]  /*4220*/  @P0 R2UR P1, UR6, R54 ;  /* 0x00000000360602ca */ /* 0x000fd00000020000 */
[----:B------:R-:W-:Y:S02]  /*4230*/  PLOP3.LUT P1, PT, P1, P0, PT, 0xf2, 0x2f ;  /* 0x00000000002f781c */ /* 0x000fe40000f21e72 */
[----:B------:R-:W-:-:S08]  /*4240*/  @P0 R2UR.OR P1, UR5, R83 ;  /* 0x00000000530502ca */ /* 0x000fd00000120000 */
[----:B------:R-:W-:Y:S02]  /*4250*/  PLOP3.LUT P1, PT, P1, P0, PT, 0xf2, 0x2f ;  /* 0x00000000002f781c */ /* 0x000fe40000f21e72 */
[----:B------:R-:W-:-:S08]  /*4260*/  @P0 R2UR.OR P1, UR4, R4 ;  /* 0x00000000040402ca */ /* 0x000fd00000120000 */
[----:B------:R-:W-:Y:S02]  /*4270*/  @P0 PLOP3.LUT P0, PT, P1, PT, PT, 0x80, 0x8 ;  /* 0x000000000008081c */ /* 0x000fe40000f0f070 */
[----:B------:R-:W-:-:S03]  /*4280*/  PLOP3.LUT P1, PT, PT, PT, PT, 0x80, 0x8 ;  /* 0x000000000008781c */ /* 0x000fc60003f2f070 */
[----:B------:R2:W-:Y:S08]  /*4290*/  UTMASTG.2D [UR4], [UR10], desc[URZ] ;  /* 0x0000ff040a0073b5 */ /* 0x0005f00008009000 */
[----:B--2---:R-:W-:Y:S05]  /*42a0*/  @P0 BRA.U.ANY `(.L_x_70) ;  /* 0xfffffffd00d80947 */ /* 0x004fea000393ffff */
[----:B------:R0:W-:Y:S01]  /*42b0*/  UTMACMDFLUSH ;  /* 0x00000000000079b7 */ /* 0x0001e20000000000 */
[----:B------:R-:W-:-:S04]  /*42c0*/  DEPBAR.LE SB0, 0x0 ;  /* 0x000080000000791a */ /* 0x000fc80000000000 */
.L_x_69:
[----:B------:R-:W-:Y:S05]  /*42d0*/  BSYNC.RECONVERGENT B0 ;  /* 0x0000000000007941 */ /* 0x000fea0003800200 */
.L_x_68:
[----:B------:R-:W-:Y:S01]  /*42e0*/  FMUL R130, R112, -1.4426950216293334961 ;  /* 0xbfb8aa3b70827820 */ /* 0x000fe20000400000 */
[----:B------:R-:W-:Y:S01]  /*42f0*/  FMUL R129, R113, -1.4426950216293334961 ;  /* 0xbfb8aa3b71817820 */ /* 0x000fe20000400000 */
[----:B------:R-:W-:Y:S01]  /*4300*/  FMUL R128, R114, -1.4426950216293334961 ;  /* 0xbfb8aa3b72807820 */ /* 0x000fe20000400000 */
[----:B------:R-:W-:Y:S01]  /*4310*/  FMUL R127, R115, -1.4426950216293334961 ;  /* 0xbfb8aa3b737f7820 */ /* 0x000fe20000400000 */
[----:B------:R-:W-:Y:S01]  /*4320*/  FMUL R126, R116, -1.4426950216293334961 ;  /* 0xbfb8aa3b747e7820 */ /* 0x000fe20000400000 */
[----:B------:R-:W-:Y:S01]  /*4330*/  FMUL R125, R117, -1.4426950216293334961 ;  /* 0xbfb8aa3b757d7820 */ /* 0x000fe20000400000 */
[----:B------:R-:W3:Y:S01]  /*4340*/  MUFU.EX2 R130, R130 ;  /* 0x0000008200827308 */ /* 0x000ee20000000800 */
[----:B------:R-:W-:Y:S01]  /*4350*/  FMUL R124, R118, -1.4426950216293334961 ;  /* 0xbfb8aa3b767c7820 */ /* 0x000fe20000400000 */
[----:B------:R-:W-:Y:S01]  /*4360*/  FMUL R123, R119, -1.4426950216293334961 ;  /* 0xbfb8aa3b777b7820 */ /* 0x000fe20000400000 */
[----:B------:R-:W-:Y:S01]  /*4370*/  FMUL R122, R36, -1.4426950216293334961 ;  /* 0xbfb8aa3b247a7820 */ /* 0x000fe20000400000 */
[----:B------:R-:W-:Y:S01]  /*4380*/  FMUL R121, R37, -1.4426950216293334961 ;  /* 0xbfb8aa3b25797820 */ /* 0x000fe20000400000 */
[----:B------:R-:W-:Y:S01]  /*4390*/  FMUL R120, R38, -1.4426950216293334961 ;  /* 0xbfb8aa3b26787820 */ /* 0x000fe20000400000 */
[----:B--2---:R-:W-:Y:S01]  /*43a0*/  FMUL R8, R31, -1.4426950216293334961 ;  /* 0xbfb8aa3b1f087820 */ /* 0x004fe20000400000 */
[----:B------:R-:W-:Y:S01]  /*43b0*/  FMUL R9, R30, -1.4426950216293334961 ;  /* 0xbfb8aa3b1e097820 */ /* 0x000fe20000400000 */
[----:B------:R-:W2:Y:S01]  /*43c0*/  MUFU.EX2 R129, R129 ;  /* 0x0000008100817308 */ /* 0x000ea20000000800 */
[----:B------:R-:W-:Y:S01]  /*43d0*/  FMUL R83, R39, -1.4426950216293334961 ;  /* 0xbfb8aa3b27537820 */ /* 0x000fe20000400000 */
[----:B------:R-:W-:Y:S01]  /*43e0*/  FMUL R7, R32, -1.4426950216293334961 ;  /* 0xbfb8aa3b20077820 */ /* 0x000fe20000400000 */
[----:B------:R-:W-:Y:S01]  /*43f0*/  FMUL R20, R47, -1.4426950216293334961 ;  /* 0xbfb8aa3b2f147820 */ /* 0x000fe20000400000 */
[----:B------:R-:W-:Y:S01]  /*4400*/  FMUL R11, R28, -1.4426950216293334961 ;  /* 0xbfb8aa3b1c0b7820 */ /* 0x000fe20000400000 */
[----:B------:R-:W-:Y:S01]  /*4410*/  FMUL R10, R29, -1.4426950216293334961 ;  /* 0xbfb8aa3b1d0a7820 */ /* 0x000fe20000400000 */
[----:B------:R-:W-:Y:S01]  /*4420*/  FMUL R5, R34, -1.4426950216293334961 ;  /* 0xbfb8aa3b22057820 */ /* 0x000fe20000400000 */
[----:B------:R-:W-:Y:S01]  /*4430*/  FMUL R4, R35, -1.4426950216293334961 ;  /* 0xbfb8aa3b23047820 */ /* 0x000fe20000400000 */
[----:B------:R-:W4:Y:S01]  /*4440*/  MUFU.EX2 R128, R128 ;  /* 0x0000008000807308 */ /* 0x000f220000000800 */
[----:B------:R-:W-:Y:S01]  /*4450*/  FMUL R21, R46, -1.4426950216293334961 ;  /* 0xbfb8aa3b2e157820 */ /* 0x000fe20000400000 */
[----:B------:R-:W-:Y:S01]  /*4460*/  FMUL R13, R26, -1.4426950216293334961 ;  /* 0xbfb8aa3b1a0d7820 */ /* 0x000fe20000400000 */
[----:B------:R-:W-:Y:S01]  /*4470*/  FMUL R15, R24, -1.4426950216293334961 ;  /* 0xbfb8aa3b180f7820 */ /* 0x000fe20000400000 */
[----:B------:R-:W-:Y:S01]  /*4480*/  FMUL R23, R44, -1.4426950216293334961 ;  /* 0xbfb8aa3b2c177820 */ /* 0x000fe20000400000 */
[----:B---3--:R-:W-:Y:S01]  /*4490*/  FADD R131, R130, 1 ;  /* 0x3f80000082837421 */ /* 0x008fe20000000000 */
[----:B------:R-:W-:Y:S01]  /*44a0*/  FMUL R22, R45, -1.4426950216293334961 ;  /* 0xbfb8aa3b2d167820 */ /* 0x000fe20000400000 */
[----:B------:R-:W-:Y:S01]  /*44b0*/  FMUL R6, R33, -1.4426950216293334961 ;  /* 0xbfb8aa3b21067820 */ /* 0x000fe20000400000 */
[----:B------:R-:W3:Y:S01]  /*44c0*/  MUFU.EX2 R127, R127 ;  /* 0x0000007f007f7308 */ /* 0x000ee20000000800 */
[----:B--2---:R-:W-:Y:S01]  /*44d0*/  FADD R130, R129, 1 ;  /* 0x3f80000081827421 */ /* 0x004fe20000000000 */
[----:B------:R-:W-:Y:S01]  /*44e0*/  FMUL R16, R51, -1.4426950216293334961 ;  /* 0xbfb8aa3b33107820 */ /* 0x000fe20000400000 */
[----:B------:R-:W-:Y:S01]  /*44f0*/  FMUL R17, R50, -1.4426950216293334961 ;  /* 0xbfb8aa3b32117820 */ /* 0x000fe20000400000 */
[----:B------:R-:W-:Y:S01]  /*4500*/  FMUL R19, R48, -1.4426950216293334961 ;  /* 0xbfb8aa3b30137820 */ /* 0x000fe20000400000 */
[----:B------:R-:W-:Y:S01]  /*4510*/  FMUL R14, R25, -1.4426950216293334961 ;  /* 0xbfb8aa3b190e7820 */ /* 0x000fe20000400000 */
[----:B------:R-:W-:Y:S01]  /*4520*/  FMUL R12, R27, -1.4426950216293334961 ;  /* 0xbfb8aa3b1b0c7820 */ /* 0x000fe20000400000 */
[----:B------:R-:W-:Y:S01]  /*4530*/  FMUL R18, R49, -1.4426950216293334961 ;  /* 0xbfb8aa3b31127820 */ /* 0x000fe20000400000 */
[----:B------:R-:W2:Y:S01]  /*4540*/  MUFU.EX2 R126, R126 ;  /* 0x0000007e007e7308 */ /* 0x000ea20000000800 */
[----:B----4-:R-:W-:Y:S01]  /*4550*/  FADD R129, R128, 1 ;  /* 0x3f80000080817421 */ /* 0x010fe20000000000 */
[----:B------:R-:W-:Y:S01]  /*4560*/  BAR.SYNC.DEFER_BLOCKING 0x2, 0x80 ;  /* 0x0082000000007b1d */ /* 0x000fe20000010000 */
[----:B------:R-:W-:-:S05]  /*4570*/  ISETP.NE.AND P2, PT, R78, RZ, PT ;  /* 0x000000ff4e00720c */ /* 0x000fca0003f45270 */
[----:B------:R-:W4:Y:S01]  /*4580*/  MUFU.EX2 R125, R125 ;  /* 0x0000007d007d7308 */ /* 0x000f220000000800 */
[----:B---3--:R-:W-:-:S07]  /*4590*/  FADD R128, R127, 1 ;  /* 0x3f8000007f807421 */ /* 0x008fce0000000000 */
[----:B------:R-:W3:Y:S01]  /*45a0*/  MUFU.EX2 R124, R124 ;  /* 0x0000007c007c7308 */ /* 0x000ee20000000800 */
[----:B--2---:R-:W-:-:S07]  /*45b0*/  FADD R127, R126, 1 ;  /* 0x3f8000007e7f7421 */ /* 0x004fce0000000000 */
[----:B------:R-:W2:Y:S01]  /*45c0*/  MUFU.EX2 R123, R123 ;  /* 0x0000007b007b7308 */ /* 0x000ea20000000800 */
[----:B----4-:R-:W-:-:S07]  /*45d0*/  FADD R126, R125, 1 ;  /* 0x3f8000007d7e7421 */ /* 0x010fce0000000000 */
        /* <DEDUP_REMOVED lines=46> */
[----:B------:R-:W2:Y:S01]  /*48c0*/  MUFU.RCP R121, R121 ;  /* 0x0000007900797308 */ /* 0x000ea20000001000 */
[----:B----4-:R-:W-:-:S07]  /*48d0*/  FADD R14, R14, 1 ;  /* 0x3f8000000e0e7421 */ /* 0x010fce0000000000 */
[----:B------:R-:W4:Y:S01]  /*48e0*/  MUFU.RCP R120, R83 ;  /* 0x0000005300787308 */ /* 0x000f220000001000 */
[----:B---3--:R-:W-:-:S07]  /*48f0*/  FADD R12, R12, 1 ;  /* 0x3f8000000c0c7421 */ /* 0x008fce0000000000 */
[----:B------:R-:W3:Y:S01]  /*4900*/  MUFU.RCP R8, R8 ;  /* 0x0000000800087308 */ /* 0x000ee20000001000 */
[----:B--2---:R-:W-:-:S04]  /*4910*/  FMUL R121, R38, R121 ;  /* 0x0000007926797220 */ /* 0x004fc80000400000 */
[----:B------:R-:W-:-:S03]  /*4920*/  FMUL R94, R94, R121 ;  /* 0x000000795e5e7220 */ /* 0x000fc60000400000 */
[----:B------:R-:W2:Y:S01]  /*4930*/  MUFU.RCP R9, R9 ;  /* 0x0000000900097308 */ /* 0x000ea20000001000 */
[----:B----4-:R-:W-:Y:S01]  /*4940*/  FMUL R120, R39, R120 ;  /* 0x0000007827787220 */ /* 0x010fe20000400000 */
[----:B------:R-:W-:-:S03]  /*4950*/  FMUL R94, R79, R94 ;  /* 0x0000005e4f5e7220 */ /* 0x000fc60000400000 */
[----:B------:R-:W-:-:S03]  /*4960*/  FMUL R120, R95, R120 ;  /* 0x000000785f787220 */ /* 0x000fc60000400000 */
[----:B------:R-:W4:Y:S01]  /*4970*/  MUFU.EX2 R18, R18 ;  /* 0x0000001200127308 */ /* 0x000f220000000800 */
[----:B---3--:R-:W-:-:S04]  /*4980*/  FMUL R8, R31, R8 ;  /* 0x000000081f087220 */ /* 0x008fc80000400000 */
[----:B------:R-:W-:-:S03]  /*4990*/  FMUL R8, R111, R8 ;  /* 0x000000086f087220 */ /* 0x000fc60000400000 */
[----:B------:R-:W3:Y:S01]  /*49a0*/  MUFU.RCP R7, R7 ;  /* 0x0000000700077308 */ /* 0x000ee20000001000 */
[----:B--2---:R-:W-:Y:S01]  /*49b0*/  FMUL R9, R30, R9 ;  /* 0x000000091e097220 */ /* 0x004fe20000400000 */
[----:B------:R-:W-:-:S03]  /*49c0*/  FMUL R8, R79, R8 ;  /* 0x000000084f087220 */ /* 0x000fc60000400000 */
[----:B------:R-:W-:-:S03]  /*49d0*/  FMUL R110, R110, R9 ;  /* 0x000000096e6e7220 */ /* 0x000fc60000400000 */
[----:B------:R-:W2:Y:S01]  /*49e0*/  MUFU.RCP R123, R123 ;  /* 0x0000007b007b7308 */ /* 0x000ea20000001000 */
[----:B----4-:R-:W-:Y:S01]  /*49f0*/  FADD R18, R18, 1 ;  /* 0x3f80000012127421 */ /* 0x010fe20000000000 */
[----:B------:R-:W-:-:S06]  /*4a00*/  FMUL R9, R79, R110 ;  /* 0x0000006e4f097220 */ /* 0x000fcc0000400000 */
[----:B------:R-:W4:Y:S01]  /*4a10*/  MUFU.RCP R20, R20 ;  /* 0x0000001400147308 */ /* 0x000f220000001000 */
[----:B---3--:R-:W-:-:S04]  /*4a20*/  FMUL R7, R32, R7 ;  /* 0x0000000720077220 */ /* 0x008fc80000400000 */
[----:B------:R-:W-:Y:S01]  /*4a30*/  FMUL R40, R40, R7 ;  /* 0x0000000728287220 */ /* 0x000fe20000400000 */
[C---:B------:R-:W-:Y:S02]  /*4a40*/  FMUL R7, R79.reuse, R120 ;  /* 0x000000784f077220 */ /* 0x040fe40000400000 */
[----:B------:R-:W3:Y:S01]  /*4a50*/  MUFU.RCP R11, R11 ;  /* 0x0000000b000b7308 */ /* 0x000ee20000001000 */
[----:B--2---:R-:W-:Y:S01]  /*4a60*/  FMUL R123, R36, R123 ;  /* 0x0000007b247b7220 */ /* 0x004fe20000400000 */
[----:B------:R-:W-:-:S03]  /*4a70*/  FMUL R40, R79, R40 ;  /* 0x000000284f287220 */ /* 0x000fc60000400000 */
[----:B------:R-:W-:-:S03]  /*4a80*/  FMUL R92, R92, R123 ;  /* 0x0000007b5c5c7220 */ /* 0x000fc60000400000 */
[----:B------:R-:W2:Y:S01]  /*4a90*/  MUFU.RCP R10, R10 ;  /* 0x0000000a000a7308 */ /* 0x000ea20000001000 */
[----:B----4-:R-:W-:Y:S01]  /*4aa0*/  FMUL R20, R47, R20 ;  /* 0x000000142f147220 */ /* 0x010fe20000400000 */
[----:B------:R-:W-:-:S03]  /*4ab0*/  FMUL R92, R79, R92 ;  /* 0x0000005c4f5c7220 */ /* 0x000fc60000400000 */
[----:B------:R-:W-:-:S03]  /*4ac0*/  FMUL R20, R99, R20 ;  /* 0x0000001463147220 */ /* 0x000fc60000400000 */
[----:B------:R-:W4:Y:S01]  /*4ad0*/  MUFU.RCP R5, R5 ;  /* 0x0000000500057308 */ /* 0x000f220000001000 */
[----:B---3--:R-:W-:-:S04]  /*4ae0*/  FMUL R11, R28, R11 ;  /* 0x0000000b1c0b7220 */ /* 0x008fc80000400000 */
[----:B------:R-:W-:Y:S01]  /*4af0*/  FMUL R108, R108, R11 ;  /* 0x0000000b6c6c7220 */ /* 0x000fe20000400000 */
[----:B------:R-:W-:Y:S02]  /*4b00*/  FMUL R11, R79, R20 ;  /* 0x000000144f0b7220 */ /* 0x000fe40000400000 */
[----:B------:R-:W3:Y:S01]  /*4b10*/  MUFU.RCP R4, R4 ;  /* 0x0000000400047308 */ /* 0x000ee20000001000 */
[----:B--2---:R-:W-:-:S04]  /*4b20*/  FMUL R10, R29, R10 ;  /* 0x0000000a1d0a7220 */ /* 0x004fc80000400000 */
[----:B------:R-:W-:-:S03]  /*4b30*/  FMUL R10, R109, R10 ;  /* 0x0000000a6d0a7220 */ /* 0x000fc60000400000 */
[----:B------:R-:W2:Y:S01]  /*4b40*/  MUFU.RCP R21, R21 ;  /* 0x0000001500157308 */ /* 0x000ea20000001000 */
[----:B----4-:R-:W-:Y:S01]  /*4b50*/  FMUL R5, R34, R5 ;  /* 0x0000000522057220 */ /* 0x010fe20000400000 */
[----:B------:R-:W-:-:S03]  /*4b60*/  FMUL R10, R79, R10 ;  /* 0x0000000a4f0a7220 */ /* 0x000fc60000400000 */
[----:B------:R-:W-:Y:S01]  /*4b70*/  FMUL R42, R42, R5 ;  /* 0x000000052a2a7220 */ /* 0x000fe20000400000 */
[----:B------:R-:W-:Y:S02]  /*4b80*/  FMNMX.NAN R5, |R7|, |R8|, !PT ;  /* 0x4000000807057209 */ /* 0x000fe40007820200 */
[----:B------:R-:W4:Y:S01]  /*4b90*/  MUFU.RCP R13, R13 ;  /* 0x0000000d000d7308 */ /* 0x000f220000001000 */
[----:B---3--:R-:W-:-:S07]  /*4ba0*/  FMUL R4, R35, R4 ;  /* 0x0000000423047220 */ /* 0x008fce0000400000 */
        /* <DEDUP_REMOVED lines=9> */
[----:B---3--:R-:W-:-:S04]  /*4c40*/  FMUL R122, R37, R122 ;  /* 0x0000007a257a7220 */ /* 0x008fc80000400000 */
[----:B------:R-:W-:-:S03]  /*4c50*/  FMUL R122, R93, R122 ;  /* 0x0000007a5d7a7220 */ /* 0x000fc60000400000 */
[----:B------:R-:W3:Y:S01]  /*4c60*/  MUFU.RCP R131, R131 ;  /* 0x0000008300837308 */ /* 0x000ee20000001000 */
[----:B--2---:R-:W-:Y:S01]  /*4c70*/  FMUL R15, R24, R15 ;  /* 0x0000000f180f7220 */ /* 0x004fe20000400000 */
[----:B------:R-:W-:Y:S01]  /*4c80*/  FMUL R24, R43, R4 ;  /* 0x000000042b187220 */ /* 0x000fe20000400000 */
[----:B------:R-:W-:Y:S01]  /*4c90*/  F2FP.SATFINITE.E4M3.F32.PACK_AB_MERGE_C R4, R7, R94, RZ ;  /* 0x0000005e0704723e */ /* 0x000fe200048070ff */
[C---:B------:R-:W-:Y:S01]  /*4ca0*/  FMUL R21, R79.reuse, R122 ;  /* 0x0000007a4f157220 */ /* 0x040fe20000400000 */
[----:B------:R-:W-:Y:S01]  /*4cb0*/  F2FP.SATFINITE.E4M3.F32.PACK_AB_MERGE_C R7, R8, R9, RZ ;  /* 0x000000090807723e */ /* 0x000fe200048070ff */
[C---:B------:R-:W-:Y:S01]  /*4cc0*/  FMUL R9, R79.reuse, R108 ;  /* 0x0000006c4f097220 */ /* 0x040fe20000400000 */
[----:B------:R-:W-:Y:S01]  /*4cd0*/  FMUL R20, R79, R24 ;  /* 0x000000184f147220 */ /* 0x000fe20000400000 */
[----:B------:R-:W2:Y:S01]  /*4ce0*/  MUFU.RCP R130, R130 ;  /* 0x0000008200827308 */ /* 0x000ea20000001000 */
[----:B----4-:R-:W-:Y:S01]  /*4cf0*/  FMUL R23, R44, R23 ;  /* 0x000000172c177220 */ /* 0x010fe20000400000 */
[----:B------:R-:W-:Y:S01]  /*4d00*/  FMUL R104, R104, R15 ;  /* 0x0000000f68687220 */ /* 0x000fe20000400000 */
[----:B------:R-:W-:-:S02]  /*4d10*/  FMNMX.NAN R15, |R92|, |R9|, !PT ;  /* 0x400000095c0f7209 */ /* 0x000fc40007820200 */
[----:B------:R-:W-:Y:S01]  /*4d20*/  FMUL R96, R96, R23 ;  /* 0x0000001760607220 */ /* 0x000fe20000400000 */
[----:B------:R-:W-:Y:S01]  /*4d30*/  FMUL R23, R79, R42 ;  /* 0x0000002a4f177220 */ /* 0x000fe20000400000 */
[----:B------:R-:W-:Y:S01]  /*4d40*/  F2FP.SATFINITE.E4M3.F32.PACK_AB_MERGE_C R24, R10, R9, RZ ;  /* 0x000000090a18723e */ /* 0x000fe200048070ff */
[----:B------:R-:W4:Y:S01]  /*4d50*/  MUFU.RCP R129, R129 ;  /* 0x0000008100817308 */ /* 0x000f220000001000 */
[----:B---3--:R-:W-:Y:S01]  /*4d60*/  FMUL R131, R112, R131 ;  /* 0x0000008370837220 */ /* 0x008fe20000400000 */
[----:B------:R-:W-:Y:S01]  /*4d70*/  FMNMX.NAN R9, |R11|, |R20|, !PT ;  /* 0x400000140b097209 */ /* 0x000fe20007820200 */
[C---:B------:R-:W-:Y:S01]  /*4d80*/  FMUL R96, R79.reuse, R96 ;  /* 0x000000604f607220 */ /* 0x040fe20000400000 */
[----:B------:R-:W-:Y:S01]  /*4d90*/  F2FP.SATFINITE.E4M3.F32.PACK_AB_MERGE_C R20, R20, R23, RZ ;  /* 0x000000171414723e */ /* 0x000fe200048070ff */
[----:B------:R-:W-:Y:S01]  /*4da0*/  FMUL R84, R84, R131 ;  /* 0x0000008354547220 */ /* 0x000fe20000400000 */
[----:B------:R-:W-:Y:S01]  /*4db0*/  FMUL R104, R79, R104 ;  /* 0x000000684f687220 */ /* 0x000fe20000400000 */
[----:B------:R-:W-:Y:S01]  /*4dc0*/  F2FP.SATFINITE.E4M3.F32.PACK_AB_MERGE_C R11, R11, R98, RZ ;  /* 0x000000620b0b723e */ /* 0x000fe200048070ff */
[----:B------:R-:W3:Y:S01]  /*4dd0*/  MUFU.RCP R128, R128 ;  /* 0x0000008000807308 */ /* 0x000ee20000001000 */
[----:B--2---:R-:W-:Y:S01]  /*4de0*/  FMUL R130, R113, R130 ;  /* 0x0000008271827220 */ /* 0x004fe20000400000 */
[----:B------:R-:W-:-:S03]  /*4df0*/  FMUL R84, R79, R84 ;  /* 0x000000544f547220 */ /* 0x000fc60000400000 */
[----:B------:R-:W-:-:S03]  /*4e00*/  FMUL R130, R85, R130 ;  /* 0x0000008255827220 */ /* 0x000fc60000400000 */
[----:B------:R-:W2:Y:S01]  /*4e10*/  MUFU.RCP R22, R22 ;  /* 0x0000001600167308 */ /* 0x000ea20000001000 */
[----:B----4-:R-:W-:Y:S01]  /*4e20*/  FMUL R129, R114, R129 ;  /* 0x0000008172817220 */ /* 0x010fe20000400000 */
[----:B------:R-:W-:-:S03]  /*4e30*/  FMUL R130, R79, R130 ;  /* 0x000000824f827220 */ /* 0x000fc60000400000 */
[----:B------:R-:W-:Y:S02]  /*4e40*/  FMUL R86, R86, R129 ;  /* 0x0000008156567220 */ /* 0x000fe40000400000 */
[----:B------:R-:W-:Y:S01]  /*4e50*/  F2FP.SATFINITE.E4M3.F32.PACK_AB_MERGE_C R8, R130, R84, RZ ;  /* 0x000000548208723e */ /* 0x000fe200048070ff */
[----:B------:R-:W4:Y:S01]  /*4e60*/  MUFU.RCP R6, R6 ;  /* 0x0000000600067308 */ /* 0x000f220000001000 */
[----:B---3--:R-:W-:Y:S01]  /*4e70*/  FMUL R128, R115, R128 ;  /* 0x0000008073807220 */ /* 0x008fe20000400000 */
[----:B------:R-:W-:-:S03]  /*4e80*/  FMUL R86, R79, R86 ;  /* 0x000000564f567220 */ /* 0x000fc60000400000 */
[----:B------:R-:W-:-:S03]  /*4e90*/  FMUL R128, R87, R128 ;  /* 0x0000008057807220 */ /* 0x000fc60000400000 */
[----:B------:R-:W3:Y:S01]  /*4ea0*/  MUFU.RCP R16, R16 ;  /* 0x0000001000107308 */ /* 0x000ee20000001000 */
[----:B--2---:R-:W-:-:S04]  /*4eb0*/  FMUL R22, R45, R22 ;  /* 0x000000162d167220 */ /* 0x004fc80000400000 */
[----:B------:R-:W-:-:S03]  /*4ec0*/  FMUL R22, R97, R22 ;  /* 0x0000001661167220 */ /* 0x000fc60000400000 */
[----:B------:R-:W2:Y:S01]  /*4ed0*/  MUFU.RCP R17, R17 ;  /* 0x0000001100117308 */ /* 0x000ea20000001000 */
[----:B----4-:R-:W-:Y:S01]  /*4ee0*/  FMUL R6, R33, R6 ;  /* 0x0000000621067220 */ /* 0x010fe20000400000 */
[C---:B------:R-:W-:Y:S01]  /*4ef0*/  FMUL R22, R79.reuse, R22 ;  /* 0x000000164f167220 */ /* 0x040fe20000400000 */
[----:B------:R-:W-:Y:S02]  /*4f00*/  FMUL R33, R79, R106 ;  /* 0x0000006a4f217220 */ /* 0x000fe40000400000 */
[----:B------:R-:W-:-:S03]  /*4f10*/  FMUL R6, R41, R6 ;  /* 0x0000000629067220 */ /* 0x000fc60000400000 */
[----:B------:R-:W4:Y:S01]  /*4f20*/  MUFU.RCP R19, R19 ;  /* 0x0000001300137308 */ /* 0x000f220000001000 */
[----:B---3--:R-:W-:-:S04]  /*4f30*/  FMUL R16, R51, R16 ;  /* 0x0000001033107220 */ /* 0x008fc80000400000 */
[----:B------:R-:W-:-:S03]  /*4f40*/  FMUL R16, R103, R16 ;  /* 0x0000001067107220 */ /* 0x000fc60000400000 */
[----:B------:R-:W3:Y:S01]  /*4f50*/  MUFU.RCP R124, R124 ;  /* 0x0000007c007c7308 */ /* 0x000ee20000001000 */
[----:B--2---:R-:W-:-:S04]  /*4f60*/  FMUL R17, R50, R17 ;  /* 0x0000001132117220 */ /* 0x004fc80000400000 */
[----:B------:R-:W-:Y:S01]  /*4f70*/  FMUL R102, R102, R17 ;  /* 0x0000001166667220 */ /* 0x000fe20000400000 */
[----:B------:R-:W-:Y:S01]  /*4f80*/  FMNMX.NAN R17, |R98|, |R23|, !PT ;  /* 0x4000001762117209 */ /* 0x000fe20007820200 */
[----:B------:R-:W-:Y:S01]  /*4f90*/  FMUL R23, R79, R6 ;  /* 0x000000064f177220 */ /* 0x000fe20000400000 */
[----:B------:R-:W2:Y:S01]  /*4fa0*/  MUFU.RCP R14, R14 ;  /* 0x0000000e000e7308 */ /* 0x000ea20000001000 */
[----:B----4-:R-:W-:Y:S01]  /*4fb0*/  FMUL R19, R48, R19 ;  /* 0x0000001330137220 */ /* 0x010fe20000400000 */
[C---:B------:R-:W-:Y:S02]  /*4fc0*/  F2FP.SATFINITE.E4M3.F32.PACK_AB_MERGE_C R6, R22.reuse, R96, RZ ;  /* 0x000000601606723e */ /* 0x040fe400048070ff */
[----:B------:R-:W-:Y:S01]  /*4fd0*/  FMNMX.NAN R26, |R22|, |R23|, !PT ;  /* 0x40000017161a7209 */ /* 0x000fe20007820200 */
[----:B------:R-:W-:Y:S01]  /*4fe0*/  FMUL R100, R100, R19 ;  /* 0x0000001364647220 */ /* 0x000fe20000400000 */
[----:B------:R-:W-:Y:S01]  /*4ff0*/  FMNMX.NAN R19, |R21|, |R10|, !PT ;  /* 0x4000000a15137209 */ /* 0x000fe20007820200 */
[----:B------:R-:W-:Y:S01]  /*5000*/  FMUL R10, R79, R16 ;  /* 0x000000104f0a7220 */ /* 0x000fe20000400000 */
[----:B------:R-:W4:Y:S01]  /*5010*/  MUFU.RCP R12, R12 ;  /* 0x0000000c000c7308 */ /* 0x000f220000001000 */
[----:B---3--:R-:W-:Y:S01]  /*5020*/  FMUL R124, R119, R124 ;  /* 0x0000007c777c7220 */ /* 0x008fe20000400000 */
[----:B------:R-:W-:Y:S01]  /*5030*/  FMUL R100, R79, R100 ;  /* 0x000000644f647220 */ /* 0x000fe20000400000 */
[----:B------:R-:W-:-:S02]  /*5040*/  F2FP.SATFINITE.E4M3.F32.PACK_AB_MERGE_C R21, R21, R92, RZ ;  /* 0x0000005c1515723e */ /* 0x000fc400048070ff */
[----:B------:R-:W-:Y:S01]  /*5050*/  FMUL R124, R91, R124 ;  /* 0x0000007c5b7c7220 */ /* 0x000fe20000400000 */
[----:B------:R-:W-:Y:S02]  /*5060*/  F2FP.SATFINITE.E4M3.F32.PACK_AB_MERGE_C R23, R23, R40, RZ ;  /* 0x000000281717723e */ /* 0x000fe400048070ff */
[----:B------:R-:W3:Y:S01]  /*5070*/  MUFU.RCP R126, R126 ;  /* 0x0000007e007e7308 */ /* 0x000ee20000001000 */
[----:B--2---:R-:W-:Y:S01]  /*5080*/  FMUL R14, R25, R14 ;  /* 0x0000000e190e7220 */ /* 0x004fe20000400000 */
[----:B------:R-:W-:Y:S01]  /*5090*/  FMUL R25, R79, R128 ;  /* 0x000000804f197220 */ /* 0x000fe20000400000 */
[----:B------:R-:W-:Y:S02]  /*50a0*/  PRMT R11, R6, 0x5410, R11 ;  /* 0x00005410060b7816 */ /* 0x000fe4000000000b */
[----:B------:R-:W-:Y:S01]  /*50b0*/  FMUL R14, R105, R14 ;  /* 0x0000000e690e7220 */ /* 0x000fe20000400000 */
[----:B------:R-:W-:Y:S02]  /*50c0*/  PRMT R6, R24, 0x5410, R7 ;  /* 0x0000541018067816 */ /* 0x000fe40000000007 */
[----:B------:R-:W2:Y:S01]  /*50d0*/  MUFU.RCP R125, R125 ;  /* 0x0000007d007d7308 */ /* 0x000ea20000001000 */
[----:B----4-:R-:W-:Y:S01]  /*50e0*/  FMUL R12, R27, R12 ;  /* 0x0000000c1b0c7220 */ /* 0x010fe20000400000 */
[----:B------:R-:W-:Y:S01]  /*50f0*/  F2FP.SATFINITE.E4M3.F32.PACK_AB_MERGE_C R27, R25, R86, RZ ;  /* 0x00000056191b723e */ /* 0x000fe200048070ff */
[----:B------:R-:W-:Y:S01]  /*5100*/  FMUL R31, R79, R14 ;  /* 0x0000000e4f1f7220 */ /* 0x000fe20000400000 */
[----:B------:R-:W-:Y:S01]  /*5110*/  FMNMX3.NAN R22, |R25|, |R10|, R5, !PT ;  /* 0x4000000a19167276 */ /* 0x000fe20007820205 */
[----:B------:R-:W-:Y:S01]  /*5120*/  FMUL R12, R107, R12 ;  /* 0x0000000c6b0c7220 */ /* 0x000fe20000400000 */
[----:B------:R-:W-:Y:S01]  /*5130*/  FMUL R5, R79, R124 ;  /* 0x0000007c4f057220 */ /* 0x000fe20000400000 */
[----:B------:R-:W-:Y:S01]  /*5140*/  PRMT R8, R8, 0x5410, R27 ;  /* 0x0000541008087816 */ /* 0x000fe2000000001b */
[----:B------:R-:W4:Y:S01]  /*5150*/  MUFU.RCP R127, R127 ;  /* 0x0000007f007f7308 */ /* 0x000f220000001000 */
[----:B---3--:R-:W-:Y:S01]  /*5160*/  FMUL R126, R117, R126 ;  /* 0x0000007e757e7220 */ /* 0x008fe20000400000 */
[C---:B------:R-:W-:Y:S01]  /*5170*/  FMUL R12, R79.reuse, R12 ;  /* 0x0000000c4f0c7220 */ /* 0x040fe20000400000 */
[----:B------:R-:W-:Y:S01]  /*5180*/  FMUL R27, R79, R102 ;  /* 0x000000664f1b7220 */ /* 0x000fe20000400000 */
[----:B------:R-:W-:Y:S01]  /*5190*/  PRMT R7, R23, 0x5410, R20 ;  /* 0x0000541017077816 */ /* 0x000fe20000000014 */
[----:B------:R-:W-:Y:S01]  /*51a0*/  FMUL R126, R89, R126 ;  /* 0x0000007e597e7220 */ /* 0x000fe20000400000 */
[----:B------:R-:W-:-:S02]  /*51b0*/  FMNMX.NAN R16, |R96|, |R40|, !PT ;  /* 0x4000002860107209 */ /* 0x000fc40007820200 */
[----:B------:R-:W3:Y:S01]  /*51c0*/  MUFU.RCP R18, R18 ;  /* 0x0000001200127308 */ /* 0x000ee20000001000 */
[----:B--2---:R-:W-:Y:S01]  /*51d0*/  FMUL R125, R118, R125 ;  /* 0x0000007d767d7220 */ /* 0x004fe20000400000 */
[----:B------:R-:W-:Y:S01]  /*51e0*/  FMUL R126, R79, R126 ;  /* 0x0000007e4f7e7220 */ /* 0x000fe20000400000 */
[----:B------:R-:W-:Y:S02]  /*51f0*/  FMNMX3.NAN R29, |R5|, |R12|, R9, !PT ;  /* 0x4000000c051d7276 */ /* 0x000fe40007820209 */
[----:B------:R-:W-:Y:S01]  /*5200*/  FMUL R90, R90, R125 ;  /* 0x0000007d5a5a7220 */ /* 0x000fe20000400000 */
[----:B------:R-:W-:Y:S02]  /*5210*/  F2FP.SATFINITE.E4M3.F32.PACK_AB_MERGE_C R14, R10, R27, RZ ;  /* 0x0000001b0a0e723e */ /* 0x000fe400048070ff */
[----:B------:R-:W-:Y:S01]  /*5220*/  FMNMX3.NAN R26, |R126|, |R31|, R26, !PT ;  /* 0x4000001f7e1a7276 */ /* 0x000fe2000782021a */
[----:B----4-:R-:W-:Y:S01]  /*5230*/  FMUL R127, R116, R127 ;  /* 0x0000007f747f7220 */ /* 0x010fe20000400000 */
[----:B------:R-:W-:Y:S01]  /*5240*/  FMUL R90, R79, R90 ;  /* 0x0000005a4f5a7220 */ /* 0x000fe20000400000 */
[----:B------:R-:W-:-:S02]  /*5250*/  PRMT R10, R21, 0x5410, R4 ;  /* 0x00005410150a7816 */ /* 0x000fc40000000004 */
[----:B------:R-:W-:Y:S01]  /*5260*/  FMUL R88, R88, R127 ;  /* 0x0000007f58587220 */ /* 0x000fe20000400000 */
[----:B------:R-:W-:Y:S02]  /*5270*/  FMNMX3.NAN R86, |R86|, |R27|, R13, !PT ;  /* 0x4000001b56567276 */ /* 0x000fe4000782020d */
[----:B------:R-:W-:Y:S01]  /*5280*/  F2FP.SATFINITE.E4M3.F32.PACK_AB_MERGE_C R9, R5, R90, RZ ;  /* 0x0000005a0509723e */ /* 0x000fe200048070ff */
[----:B---3--:R-:W-:Y:S01]  /*5290*/  FMUL R18, R49, R18 ;  /* 0x0000001231127220 */ /* 0x008fe20000400000 */
[----:B------:R-:W-:Y:S01]  /*52a0*/  FMUL R25, R79, R88 ;  /* 0x000000584f197220 */ /* 0x000fe20000400000 */
[----:B------:R-:W-:Y:S02]  /*52b0*/  F2FP.SATFINITE.E4M3.F32.PACK_AB_MERGE_C R5, R12, R33, RZ ;  /* 0x000000210c05723e */ /* 0x000fe400048070ff */
[----:B------:R-:W-:Y:S01]  /*52c0*/  FMUL R18, R101, R18 ;  /* 0x0000001265127220 */ /* 0x000fe20000400000 */
[----:B------:R-:W-:Y:S02]  /*52d0*/  F2FP.SATFINITE.E4M3.F32.PACK_AB_MERGE_C R12, R31, R104, RZ ;  /* 0x000000681f0c723e */ /* 0x000fe400048070ff */
[----:B------:R-:W-:Y:S01]  /*52e0*/  F2FP.SATFINITE.E4M3.F32.PACK_AB_MERGE_C R126, R126, R25, RZ ;  /* 0x000000197e7e723e */ /* 0x000fe200048070ff */
[----:B------:R-:W-:Y:S01]  /*52f0*/  FMUL R35, R79, R18 ;  /* 0x000000124f237220 */ /* 0x000fe20000400000 */
[----:B------:R-:W-:-:S02]  /*5300*/  PRMT R5, R12, 0x5410, R5 ;  /* 0x000054100c057816 */ /* 0x000fc40000000005 */
[----:B------:R-:W-:Y:S02]  /*5310*/  PRMT R9, R126, 0x5410, R9 ;  /* 0x000054107e097816 */ /* 0x000fe40000000009 */
[----:B------:R-:W-:Y:S02]  /*5320*/  F2FP.SATFINITE.E4M3.F32.PACK_AB_MERGE_C R37, R35, R100, RZ ;  /* 0x000000642325723e */ /* 0x000fe400048070ff */
[----:B------:R-:W-:Y:S01]  /*5330*/  FMNMX3.NAN R17, |R90|, |R33|, R17, !PT ;  /* 0x400000215a117276 */ /* 0x000fe20007820211 */
[----:B------:R2:W-:Y:S01]  /*5340*/  STS.128 [R74], R8 ;  /* 0x000000084a007388 */ /* 0x0005e20000000c00 */
[----:B------:R-:W-:Y:S02]  /*5350*/  PRMT R4, R37, 0x5410, R14 ;  /* 0x0000541025047816 */ /* 0x000fe4000000000e */
[----:B------:R-:W-:Y:S02]  /*5360*/  FMNMX3.NAN R19, |R130|, |R35|, R19, !PT ;  /* 0x4000002382137276 */ /* 0x000fe40007820213 */
[----:B------:R-:W-:Y:S01]  /*5370*/  FMNMX3.NAN R16, |R25|, |R104|, R16, !PT ;  /* 0x4000006819107276 */ /* 0x000fe20007820210 */
[----:B------:R2:W-:Y:S01]  /*5380*/  STS.128 [R75], R4 ;  /* 0x000000044b007388 */ /* 0x0005e20000000c00 */
[----:B------:R-:W-:-:S02]  /*5390*/  FMNMX3.NAN R15, |R84|, |R100|, R15, !PT ;  /* 0x40000064540f7276 */ /* 0x000fc4000782020f */
[----:B------:R-:W-:Y:S01]  /*53a0*/  FMNMX.NAN R22, R29, R22, !PT ;  /* 0x000000161d167209 */ /* 0x000fe20007820000 */
[----:B------:R3:W-:Y:S06]  /*53b0*/  MEMBAR.ALL.CTA ;  /* 0x0000000000007992 */ /* 0x0007ec0000008000 */
[----:B---3--:R-:W3:Y:S01]  /*53c0*/  FENCE.VIEW.ASYNC.S ;  /* 0x00000000000073c6 */ /* 0x008ee20000000000 */
[----:B------:R-:W-:Y:S02]  /*53d0*/  FMNMX.NAN R17, R17, R86, !PT ;  /* 0x0000005611117209 */ /* 0x000fe40007820000 */
[----:B------:R-:W-:-:S02]  /*53e0*/  FMNMX3.NAN R19, R19, R26, R22, !PT ;  /* 0x0000001a13137276 */ /* 0x000fc40007820016 */
[----:B------:R-:W-:-:S04]  /*53f0*/  FMNMX3.NAN R16, R15, R16, R17, !PT ;  /* 0x000000100f107276 */ /* 0x000fc80007820011 */
[----:B------:R-:W-:-:S04]  /*5400*/  FMNMX3.NAN R16, R16, R19, RZ, !PT ;  /* 0x0000001310107276 */ /* 0x000fc800078200ff */
[----:B------:R-:W-:Y:S01]  /*5410*/  FMNMX R81, R16, R81, !PT ;  /* 0x0000005110517209 */ /* 0x000fe20007800000 */
[----:B---3--:R-:W-:Y:S06]  /*5420*/  BAR.SYNC.DEFER_BLOCKING 0x2, 0x80 ;  /* 0x0082000000007b1d */ /* 0x008fec0000010000 */
[----:B------:R-:W-:Y:S05]  /*5430*/  @P2 BRA `(.L_x_71) ;  /* 0x0000000000442947 */ /* 0x000fea0003800000 */
[----:B------:R-:W-:Y:S01]  /*5440*/  IMAD R82, R53, 0x4, R82 ;  /* 0x0000000435527824 */ /* 0x000fe200078e0252 */
[----:B------:R-:W-:Y:S01]  /*5450*/  UIADD3 UR10, UP0, UPT, UR8, 0x2c0, URZ ;  /* 0x000002c0080a7890 */ /* 0x000fe2000ff1e0ff */
[----:B------:R-:W-:Y:S02]  /*5460*/  PLOP3.LUT P0, PT, PT, PT, PT, 0x80, 0x8 ;  /* 0x000000000008781c */ /* 0x000fe40003f0f070 */
[----:B--2---:R-:W-:Y:S01]  /*5470*/  IADD3 R4, PT, PT, R3, 0x4400, RZ ;  /* 0x0000440003047810 */ /* 0x004fe20007ffe0ff */
[----:B------:R-:W-:Y:S01]  /*5480*/  IMAD.SHL.U32 R82, R82, 0x10, RZ ;  /* 0x0000001052527824 */ /* 0x000fe200078e00ff */
[----:B------:R-:W-:-:S12]  /*5490*/  UIADD3.X UR11, UPT, UPT, URZ, UR9, URZ, UP0, !UPT ;  /* 0x00000009ff0b7290 */ /* 0x000fd800087fe4ff */
.L_x_72:
        /* <DEDUP_REMOVED lines=10> */
[----:B------:R0:W-:Y:S02]  /*5540*/  UTMACMDFLUSH ;  /* 0x00000000000079b7 */ /* 0x0001e40000000000 */
.L_x_71:
[----:B------:R-:W-:Y:S01]  /*5550*/  BAR.SYNC.DEFER_BLOCKING 0x2, 0x80 ;  /* 0x0082000000007b1d */ /* 0x000fe20000010000 */
[----:B------:R-:W-:Y:S01]  /*5560*/  HFMA2 R82, -RZ, RZ, 0, 1.1920928955078125e-07 ;  /* 0x00000002ff527431 */ /* 0x000fe200000001ff */
[----:B------:R-:W-:-:S04]  /*5570*/  PLOP3.LUT P0, PT, PT, PT, PT, 0x8, 0x80 ;  /* 0x000000000080781c */ /* 0x000fc80003f0e170 */
[----:B------:R-:W-:Y:S09]  /*5580*/  @P3 BRA `(.L_x_73) ;  /* 0xffffffe400343947 */ /* 0x000ff2000383ffff */
[----:B------:R-:W-:Y:S02]  /*5590*/  ELECT P0, URZ, PT ;  /* 0x0000000000ff782f */ /* 0x000fe40003800000 */
[----:B--2---:R-:W-:Y:S01]  /*55a0*/  LEA R5, R64, R3, 0x3 ;  /* 0x0000000340057211 */ /* 0x004fe200078e18ff */
[----:B------:R-:W-:Y:S01]  /*55b0*/  BSSY B0, `(.L_x_74) ;  /* 0x0000009000007945 */ /* 0x000fe20003800000 */
[----:B------:R-:W-:-:S09]  /*55c0*/  SHF.L.U32 R6, R63, 0x1f, RZ ;  /* 0x0000001f3f067819 */ /* 0x000fd200000006ff */
[----:B------:R-:W-:Y:S02]  /*55d0*/  @P0 VIADD R7, R55, 0x90 ;  /* 0x0000009037070836 */ /* 0x000fe40000000000 */
[----:B------:R-:W-:Y:S02]  /*55e0*/  @P0 IMAD.MOV.U32 R4, RZ, RZ, 0x1 ;  /* 0x00000001ff040424 */ /* 0x000fe400078e00ff */
[----:B------:R-:W-:Y:S01]  /*55f0*/  IMAD R55, R64, 0x10, R3 ;  /* 0x0000001040377824 */ /* 0x000fe200078e0203 */
[----:B------:R-:W-:-:S04]  /*5600*/  @P0 PRMT R7, R58, 0x654, R7 ;  /* 0x000006543a070816 */ /* 0x000fc80000000007 */
[----:B------:R2:W-:Y:S01]  /*5610*/  @P0 SYNCS.ARRIVE.TRANS64.RED.ART0 RZ, [R7+URZ], R4 ;  /* 0x0000000407ff09a7 */ /* 0x0005e200085004ff */
[----:B------:R-:W3:Y:S02]  /*5620*/  SYNCS.PHASECHK.TRANS64.TRYWAIT P0, [R5+URZ+0xa0], R6 ;  /* 0x0000a006050075a7 */ /* 0x000ee400080011ff */
[----:B--23--:R-:W-:Y:S05]  /*5630*/  @!P0 BRA `(.L_x_75) ;  /* 0x0000000c00588947 */ /* 0x00cfea0003800000 */
.L_x_111:
[----:B------:R-:W-:Y:S05]  /*5640*/  BSYNC B0 ;  /* 0x0000000000007941 */ /* 0x000fea0003800000 */
.L_x_74:
[----:B------:R-:W3:Y:S01]  /*5650*/  LDS.128 R52, [R55+0x37410] ;  /* 0x0374100037347984 */ /* 0x000ee20000000c00 */
[----:B------:R-:W-:Y:S01]  /*5660*/  CREDUX.MAXABS.F32.NAN UR4, R81 ;  /* 0x00000000510472cc */ /* 0x000fe20000006400 */
[----:B------:R-:W-:Y:S01]  /*5670*/  BSSY.RECONVERGENT B0, `(.L_x_76) ;  /* 0x0000016000007945 */ /* 0x000fe20003800200 */
[----:B------:R-:W-:Y:S01]  /*5680*/  ISETP.NE.AND P0, PT, R59, RZ, PT ;  /* 0x000000ff3b00720c */ /* 0x000fe20003f05270 */
[----:B------:R4:W-:Y:S06]  /*5690*/  MEMBAR.ALL.CTA ;  /* 0x0000000000007992 */ /* 0x0009ec0000008000 */
[----:B----4-:R-:W4:Y:S01]  /*56a0*/  FENCE.VIEW.ASYNC.S ;  /* 0x00000000000073c6 */ /* 0x010f220000000000 */
[----:B------:R-:W-:-:S02]  /*56b0*/  VIADD R62, R62, 0x1 ;  /* 0x000000013e3e7836 */ /* 0x000fc40000000000 */
[----:B------:R-:W-:Y:S02]  /*56c0*/  VIADD R64, R64, 0x1 ;  /* 0x0000000140407836 */ /* 0x000fe40000000000 */
[----:B--2---:R-:W-:Y:S01]  /*56d0*/  IMAD.U32 R7, RZ, RZ, UR4 ;  /* 0x00000004ff077e24 */ /* 0x004fe2000f8e00ff */
[----:B----4-:R2:W-:Y:S04]  /*56e0*/  SYNCS.ARRIVE.TRANS64.ART0 RZ, [R5+URZ+0xb0], R0 ;  /* 0x0000b00005ff79a7 */ /* 0x0105e800085000ff */
[----:B------:R2:W-:Y:S01]  /*56f0*/  @!P0 STS [R76+0x37400], R7 ;  /* 0x037400074c008388 */ /* 0x0005e20000000800 */
[----:B------:R-:W-:Y:S01]  /*5700*/  BAR.SYNC.DEFER_BLOCKING 0x2, 0x80 ;  /* 0x0082000000007b1d */ /* 0x000fe20000010000 */
[----:B------:R-:W-:-:S13]  /*5710*/  LOP3.LUT P0, RZ, R78, R59, RZ, 0xfc, !PT ;  /* 0x0000003b4eff7212 */ /* 0x000fda000780fcff */
[----:B------:R-:W-:Y:S05]  /*5720*/  @P0 BRA `(.L_x_77) ;  /* 0x0000000000280947 */ /* 0x000fea0003800000 */
[----:B------:R-:W-:Y:S01]  /*5730*/  IMAD.U32 R2, RZ, RZ, UR7 ;  /* 0x00000007ff027e24 */ /* 0x000fe2000f8e00ff */
[----:B-1----:R-:W-:Y:S01]  /*5740*/  MOV R3, 0x400 ;  /* 0x0000040000037802 */ /* 0x002fe20000000f00 */
[----:B------:R-:W1:Y:S03]  /*5750*/  LDCU.64 UR4, c[0x0][0x740] ;  /* 0x0000e800ff0477ac */ /* 0x000e660008000a00 */
[----:B------:R-:W-:-:S05]  /*5760*/  LEA R3, R2, R3, 0x18 ;  /* 0x0000000302037211 */ /* 0x000fca00078ec0ff */
[----:B--2---:R-:W2:Y:S01]  /*5770*/  LDS.128 R4, [R3+0x37400] ;  /* 0x0374000003047984 */ /* 0x004ea20000000c00 */
[----:B-1----:R-:W-:-:S04]  /*5780*/  LEA R8, P0, R57, UR4, 0x2 ;  /* 0x0000000439087c11 */ /* 0x002fc8000f8010ff */
[----:B------:R-:W-:Y:S02]  /*5790*/  LEA.HI.X R9, R57, UR5, R56, 0x2, P0 ;  /* 0x0000000539097c11 */ /* 0x000fe400080f1438 */
[----:B--2---:R-:W-:-:S04]  /*57a0*/  FMNMX3 R4, R4, RZ, R5, !PT ;  /* 0x000000ff04047276 */ /* 0x004fc80007800005 */
[----:B------:R-:W-:-:S05]  /*57b0*/  FMNMX3 R7, R4, R6, R7, !PT ;  /* 0x0000000604077276 */ /* 0x000fca0007800007 */
[----:B------:R4:W-:Y:S02]  /*57c0*/  REDG.E.MAX.S32.STRONG.GPU desc[UR30][R8.64], R7 ;  /* 0x000000070800798e */ /* 0x0009e4000d12e31e */
.L_x_77:
[----:B------:R-:W-:Y:S05]  /*57d0*/  BSYNC.RECONVERGENT B0 ;  /* 0x0000000000007941 */ /* 0x000fea0003800200 */
.L_x_76:
[----:B---3--:R-:W-:Y:S02]  /*57e0*/  ISETP.NE.AND P0, PT, R55, 0x1, PT ;  /* 0x000000013700780c */ /* 0x008fe40003f05270 */
[----:B------:R-:W-:Y:S02]  /*57f0*/  ISETP.NE.AND P1, PT, R64, 0x2, PT ;  /* 0x000000024000780c */ /* 0x000fe40003f25270 */
[----:B------:R-:W-:Y:S02]  /*5800*/  ISETP.NE.AND P2, PT, R62, 0x2, PT ;  /* 0x000000023e00780c */ /* 0x000fe40003f45270 */
[----:B------:R-:W-:Y:S02]  /*5810*/  SEL R6, RZ, 0x1, P1 ;  /* 0x00000001ff067807 */ /* 0x000fe40000800000 */
[----:B------:R-:W-:Y:S02]  /*5820*/  SEL R4, RZ, 0x1, P2 ;  /* 0x00000001ff047807 */ /* 0x000fe40001000000 */
[----:B------:R-:W-:-:S02]  /*5830*/  LOP3.LUT R63, R63, R6, RZ, 0x3c, !PT ;  /* 0x000000063f3f7212 */ /* 0x000fc400078e3cff */
[----:B------:R-:W-:Y:S02]  /*5840*/  LOP3.LUT R61, R61, R4, RZ, 0x3c, !PT ;  /* 0x000000043d3d7212 */ /* 0x000fe400078e3cff */
[----:B------:R-:W-:Y:S02]  /*5850*/  SEL R64, R64, RZ, P1 ;  /* 0x000000ff40407207 */ /* 0x000fe40000800000 */
[----:B------:R-:W-:Y:S01]  /*5860*/  SEL R62, R62, RZ, P2 ;  /* 0x000000ff3e3e7207 */ /* 0x000fe20001000000 */
[----:B------:R-:W-:Y:S06]  /*5870*/  @!P0 BRA `(.L_x_78) ;  /* 0xffffffe0000c8947 */ /* 0x000fec000383ffff */
.L_x_66:
[----:B------:R-:W-:-:S13]  /*5880*/  ISETP.NE.AND P0, PT, R78, RZ, PT ;  /* 0x000000ff4e00720c */ /* 0x000fda0003f05270 */
[----:B------:R-:W-:Y:S05]  /*5890*/  @P0 BRA `(.L_x_79) ;  /* 0x0000000000200947 */ /* 0x000fea0003800000 */
[----:B------:R-:W3:Y:S01]  /*58a0*/  S2UR UR4, SR_CgaCtaId ;  /* 0x00000000000479c3 */ /* 0x000ee20000008800 */
[----:B------:R-:W-:Y:S01]  /*58b0*/  ELECT P1, URZ, PT ;  /* 0x0000000000ff782f */ /* 0x000fe20003820000 */
[----:B------:R-:W-:-:S06]  /*58c0*/  IMAD.MOV.U32 R4, RZ, RZ, 0x1 ;  /* 0x00000001ff047424 */ /* 0x000fcc00078e00ff */
[----:B------:R-:W-:Y:S06]  /*58d0*/  UVIRTCOUNT.DEALLOC.SMPOOL 0x80 ;  /* 0x000000800000784c */ /* 0x000fec0000000000 */
[----:B--2---:R-:W-:Y:S01]  /*58e0*/  @P1 MOV R5, 0x40 ;  /* 0x0000004000051802 */ /* 0x004fe20000000f00 */
[----:B---3--:R-:W-:-:S05]  /*58f0*/  @P1 IMAD.U32 R2, RZ, RZ, UR4 ;  /* 0x00000004ff021e24 */ /* 0x008fca000f8e00ff */
[----:B------:R-:W-:-:S05]  /*5900*/  @P1 LEA R5, R2, R5, 0x18 ;  /* 0x0000000502051211 */ /* 0x000fca00078ec0ff */
[----:B------:R3:W-:Y:S02]  /*5910*/  @P1 STS.U8 [R5], R4 ;  /* 0x0000000405001388 */ /* 0x0007e40000000000 */
.L_x_79:
[----:B------:R-:W-:Y:S06]  /*5920*/  BAR.SYNC.DEFER_BLOCKING 0x2, 0x80 ;  /* 0x0082000000007b1d */ /* 0x000fec0000010000 */
[----:B------:R-:W-:Y:S05]  /*5930*/  @P0 BRA `(.L_x_80) ;  /* 0x0000000000d80947 */ /* 0x000fea0003800000 */
[----:B--23--:R-:W-:Y:S01]  /*5940*/  VIADD R5, R3, 0xc0 ;  /* 0x000000c003057836 */ /* 0x00cfe20000000000 */
[----:B------:R-:W-:Y:S01]  /*5950*/  LOP3.LUT R2, R2, 0x1, RZ, 0x3c, !PT ;  /* 0x0000000102027812 */ /* 0x000fe200078e3cff */
[----:B------:R-:W-:Y:S03]  /*5960*/  BSSY B0, `(.L_x_81) ;  /* 0x0000005000007945 */ /* 0x000fe60003800000 */
[----:B------:R-:W-:-:S04]  /*5970*/  PRMT R5, R2, 0x654, R5 ;  /* 0x0000065402057816 */ /* 0x000fc80000000005 */
[----:B------:R2:W-:Y:S01]  /*5980*/  SYNCS.ARRIVE.TRANS64.RED.ART0 RZ, [R5+URZ], R0 ;  /* 0x0000000005ff79a7 */ /* 0x0005e200085004ff */
[----:B------:R-:W3:Y:S02]  /*5990*/  SYNCS.PHASECHK.TRANS64.TRYWAIT P0, [R3+URZ+0xc0], RZ ;  /* 0x0000c0ff030075a7 */ /* 0x000ee400080011ff */
[----:B--23--:R-:W-:Y:S05]  /*59a0*/  @!P0 BRA `(.L_x_82) ;  /* 0x0000000800948947 */ /* 0x00cfea0003800000 */
.L_x_112:
[----:B------:R-:W-:Y:S05]  /*59b0*/  BSYNC B0 ;  /* 0x0000000000007941 */ /* 0x000fea0003800000 */
.L_x_81:
[----:B------:R-:W3:Y:S01]  /*59c0*/  S2UR UR5, SR_CgaCtaId ;  /* 0x00000000000579c3 */ /* 0x000ee20000008800 */
[----:B------:R-:W-:Y:S01]  /*59d0*/  NOP ;  /* 0x0000000000007918 */ /* 0x000fe20000000000 */
[----:B------:R-:W-:Y:S01]  /*59e0*/  UMOV UR4, 0x50 ;  /* 0x0000005000047882 */ /* 0x000fe20000000000 */
[----:B----4-:R-:W-:Y:S01]  /*59f0*/  LOP3.LUT R7, R77, 0xffff, RZ, 0xc0, !PT ;  /* 0x0000ffff4d077812 */ /* 0x010fe200078ec0ff */
[----:B------:R-:W-:-:S03]  /*5a00*/  IMAD.MOV.U32 R4, RZ, RZ, 0xffff ;  /* 0x0000ffffff047424 */ /* 0x000fc600078e00ff */
[----:B------:R-:W-:-:S05]  /*5a10*/  SHF.R.U32.HI R7, RZ, 0x5, R7 ;  /* 0x00000005ff077819 */ /* 0x000fca0000011607 */
[----:B------:R-:W-:Y:S01]  /*5a20*/  VIADD R5, R7, 0x10 ;  /* 0x0000001007057836 */ /* 0x000fe20000000000 */
[----:B------:R-:W-:-:S04]  /*5a30*/  SHF.L.U32 R7, R4, R7, RZ ;  /* 0x0000000704077219 */ /* 0x000fc800000006ff */
[----:B------:R-:W-:Y:S01]  /*5a40*/  SHF.L.U32 R0, R0, R5, RZ ;  /* 0x0000000500007219 */ /* 0x000fe200000006ff */
[----:B---3--:R-:W-:-:S03]  /*5a50*/  ULEA UR5, UR5, UR4, 0x18 ;  /* 0x0000000405057291 */ /* 0x008fc6000f8ec0ff */
[----:B------:R-:W-:-:S04]  /*5a60*/  LOP3.LUT R7, R0, R7, RZ, 0xfc, !PT ;  /* 0x0000000700077212 */ /* 0x000fc800078efcff */
[C---:B------:R-:W-:Y:S02]  /*5a70*/  LOP3.LUT R5, R7.reuse, 0xffff, RZ, 0xc0, !PT ;  /* 0x0000ffff07057812 */ /* 0x040fe400078ec0ff */
[----:B------:R-:W3:Y:S02]  /*5a80*/  LDS R2, [UR5] ;  /* 0x00000005ff027984 */ /* 0x000ee40008000800 */
[----:B---3--:R-:W-:-:S04]  /*5a90*/  LOP3.LUT R0, R7, 0xffff, R2, 0x80, !PT ;  /* 0x0000ffff07007812 */ /* 0x008fc800078e8002 */
[----:B------:R-:W-:-:S13]  /*5aa0*/  ISETP.NE.AND P0, PT, R0, R5, PT ;  /* 0x000000050000720c */ /* 0x000fda0003f05270 */
[----:B------:R-:W-:Y:S05]  /*5ab0*/  @P0 BRA `(.L_x_83) ;  /* 0x00000000006c0947 */ /* 0x000fea0003800000 */
[----:B------:R-:W-:Y:S02]  /*5ac0*/  SHF.R.U32.HI R0, RZ, 0x10, R2 ;  /* 0x00000010ff007819 */ /* 0x000fe40000011602 */
[----:B------:R-:W-:-:S04]  /*5ad0*/  SHF.R.U32.HI R5, RZ, 0x10, R7 ;  /* 0x00000010ff057819 */ /* 0x000fc80000011607 */
[----:B------:R-:W-:-:S04]  /*5ae0*/  LOP3.LUT R0, R0, R5, RZ, 0xc0, !PT ;  /* 0x0000000500007212 */ /* 0x000fc800078ec0ff */
[----:B------:R-:W-:-:S13]  /*5af0*/  ISETP.NE.AND P0, PT, R0, R5, PT ;  /* 0x000000050000720c */ /* 0x000fda0003f05270 */
[----:B------:R-:W-:Y:S05]  /*5b00*/  @P0 BRA `(.L_x_84) ;  /* 0x00000000004c0947 */ /* 0x000fea0003800000 */
[----:B------:R-:W-:Y:S02]  /*5b10*/  R2UR UR4, R7 ;  /* 0x00000000070472ca */ /* 0x000fe400000e0000 */
[----:B------:R-:W-:Y:S02]  /*5b20*/  ELECT P0, URZ, PT ;  /* 0x0000000000ff782f */ /* 0x000fe40003800000 */
[----:B------:R-:W-:-:S09]  /*5b30*/  PLOP3.LUT P1, PT, PT, PT, PT, 0x8, 0x80 ;  /* 0x000000000080781c */ /* 0x000fd20003f2e170 */
[----:B------:R-:W-:Y:S02]  /*5b40*/  ULOP3.LUT UR4, URZ, UR4, URZ, 0x33, !UPT ;  /* 0x00000004ff047292 */ /* 0x000fe4000f8e33ff */
[----:B------:R-:W-:-:S10]  /*5b50*/  VOTEU.ANY UP0, P0 ;  /* 0x0000000000ff7886 */ /* 0x000fd40000000100 */
.L_x_85:
[----:B------:R-:W-:Y:S01]  /*5b60*/  @P0 ELECT P1, URZ, PT ;  /* 0x0000000000ff082f */ /* 0x000fe20003820000 */
[----:B------:R3:W-:-:S12]  /*5b70*/  @UP0 UTCATOMSWS.AND URZ, UR4 ;  /* 0x0000000400ff09e3 */ /* 0x0007d80008000000 */
[----:B------:R-:W-:Y:S02]  /*5b80*/  @P1 PLOP3.LUT P0, PT, P1, PT, PT, 0x8, 0x80 ;  /* 0x000000000080181c */ /* 0x000fe40000f0e170 */
[----:B------:R-:W-:-:S11]  /*5b90*/  PLOP3.LUT P1, PT, PT, PT, PT, 0x8, 0x80 ;  /* 0x000000000080781c */ /* 0x000fd60003f2e170 */
[----:B---3--:R-:W-:Y:S05]  /*5ba0*/  @P0 BRA.U.ANY `(.L_x_85) ;  /* 0xfffffffd00ec0947 */ /* 0x008fea000393ffff */
[----:B------:R-:W3:Y:S01]  /*5bb0*/  S2R R2, SR_LANEID ;  /* 0x0000000000027919 */ /* 0x000ee20000000000 */
[----:B------:R-:W-:Y:S01]  /*5bc0*/  IMAD.U32 R0, RZ, RZ, UR4 ;  /* 0x00000004ff007e24 */ /* 0x000fe2000f8e00ff */
[----:B------:R-:W-:Y:S02]  /*5bd0*/  VOTEU.ANY UR6, UPT, PT ;  /* 0x0000000000067886 */ /* 0x000fe400038e0100 */
[----:B------:R-:W-:Y:S01]  /*5be0*/  UFLO.U32 UR6, UR6 ;  /* 0x00000006000672bd */ /* 0x000fe200080e0000 */
[----:B------:R-:W4:Y:S05]  /*5bf0*/  REDUX UR4, R0 ;  /* 0x00000000000473c4 */ /* 0x000f2a0000000000 */
[----:B---3--:R-:W-:-:S02]  /*5c00*/  ISETP.EQ.U32.AND P0, PT, R2, UR6, PT ;  /* 0x0000000602007c0c */ /* 0x008fc4000bf02070 */
[----:B----4-:R-:W-:-:S11]  /*5c10*/  MOV R2, UR4 ;  /* 0x0000000400027c02 */ /* 0x010fd60008000f00 */
[----:B------:R3:W-:Y:S01]  /*5c20*/  @P0 ATOMS.AND RZ, [UR5], R2 ;  /* 0x00000002ffff098c */ /* 0x0007e2000a800005 */
[----:B------:R-:W-:Y:S05]  /*5c30*/  BRA `(.L_x_86) ;  /* 0x0000000000147947 */ /* 0x000fea0003800000 */
.L_x_84:
[----:B------:R-:W-:Y:S02]  /*5c40*/  MOV R4, 0x5c60 ;  /* 0x00005c6000047802 */ /* 0x000fe40000000f00 */
[----:B-12---:R-:W-:Y:S05]  /*5c50*/  CALL.REL.NOINC `($__internal_0_$__cuda_sm10x_tcgen05_guardrail_trap_col_being_dealloced_not_returned_by_alloc) ;  /* 0x0000000400fc7944 */ /* 0x006fea0003c00000 */
[----:B------:R-:W-:Y:S05]  /*5c60*/  BRA `(.L_x_86) ;  /* 0x0000000000087947 */ /* 0x000fea0003800000 */
.L_x_83:
[----:B------:R-:W-:Y:S02]  /*5c70*/  MOV R4, 0x5c90 ;  /* 0x00005c9000047802 */ /* 0x000fe40000000f00 */
[----:B-12---:R-:W-:Y:S05]  /*5c80*/  CALL.REL.NOINC `($__internal_2_$__cuda_sm10x_tcgen05_guardrail_trap_unallocated_columns_being_dealloced) ;  /* 0x0000000800087944 */ /* 0x006fea0003c00000 */
.L_x_86:
[----:B------:R-:W-:Y:S01]  /*5c90*/  NOP ;  /* 0x0000000000007918 */ /* 0x000fe20000000000 */
.L_x_80:
[----:B------:R-:W-:Y:S01]  /*5ca0*/  ISETP.NE.AND P0, PT, R78, RZ, PT ;  /* 0x000000ff4e00720c */ /* 0x000fe20003f05270 */
[----:B------:R-:W-:-:S04]  /*5cb0*/  DEPBAR.LE SB0, 0x0 ;  /* 0x000080000000791a */ /* 0x000fc80000000000 */
[----:B------:R-:W-:-:S08]  /*5cc0*/  DEPBAR.LE SB0, 0x0 ;  /* 0x000080000000791a */ /* 0x000fd00000000000 */
[----:B------:R-:W-:Y:S05]  /*5cd0*/  @P0 BRA `(.L_x_52) ;  /* 0x0000000000200947 */ /* 0x000fea0003800000 */
[----:B------:R-:W-:Y:S01]  /*5ce0*/  ELECT P0, URZ, PT ;  /* 0x0000000000ff782f */ /* 0x000fe20003800000 */
[----:B--2---:R-:W-:-:S12]  /*5cf0*/  IMAD.MOV.U32 R0, RZ, RZ, 0x20 ;  /* 0x00000020ff007424 */ /* 0x004fd800078e00ff */
[----:B---3--:R-:W-:-:S04]  /*5d00*/  @P0 IADD3 R4, PT, PT, -R0, 0x100000, RZ ;  /* 0x0010000000040810 */ /* 0x008fc80007ffe1ff */
[C---:B------:R-:W-:Y:S02]  /*5d10*/  @P0 SHF.L.U32 R5, R4.reuse, 0xb, RZ ;  /* 0x0000000b04050819 */ /* 0x040fe400000006ff */
[----:B------:R-:W-:-:S05]  /*5d20*/  @P0 SHF.L.U32 R4, R4, 0x1, RZ ;  /* 0x0000000104040819 */ /* 0x000fca00000006ff */
[----:B------:R2:W-:Y:S04]  /*5d30*/  @P0 STS.64 [R3+URZ+0xc0], R4 ;  /* 0x0000c00403000988 */ /* 0x0005e80008000aff */
[----:B------:R-:W3:Y:S02]  /*5d40*/  FENCE.VIEW.ASYNC.S ;  /* 0x00000000000073c6 */ /* 0x000ee40000000000 */
[----:B---3--:R-:W3:Y:S02]  /*5d50*/  SYNCS.CCTL.IVALL ;  /* 0x00000000000079b1 */ /* 0x008ee40000000000 */
.L_x_52:
[----:B---3--:R-:W-:Y:S01]  /*5d60*/  NOP ;  /* 0x0000000000007918 */ /* 0x008fe20000000000 */
[----:B-12---:R-:W-:Y:S05]  /*5d70*/  EXIT ;  /* 0x000000000000794d */ /* 0x006fea0003800000 */
.L_x_22:
[----:B------:R-:W-:-:S07]  /*5d80*/  MOV R20, R21 ;  /* 0x0000001500147202 */ /* 0x000fce0000000f00 */
.L_x_87:
[----:B----4-:R4:W3:Y:S02]  /*5d90*/  SYNCS.PHASECHK.TRANS64.TRYWAIT P0, [R14+URZ+0xb0], R21 ;  /* 0x0000b0150e0075a7 */ /* 0x0108e400080011ff */
[----:B---3--:R-:W-:Y:S05]  /*5da0*/  @!P0 NANOSLEEP.SYNCS 0x989680 ;  /* 0x009896800000895d */ /* 0x008fea0003900000 */
[----:B------:R-:W3:Y:S02]  /*5db0*/  @!P0 SYNCS.PHASECHK.TRANS64 P0, [R14+URZ+0xb0], R21 ;  /* 0x0000b0150e0085a7 */ /* 0x000ee400080010ff */
[----:B---3--:R-:W-:Y:S05]  /*5dc0*/  @!P0 BRA `(.L_x_87) ;  /* 0xfffffffc00f08947 */ /* 0x008fea000383ffff */
[----:B------:R-:W-:Y:S05]  /*5dd0*/  BRA `(.L_x_88) ;  /* 0xffffffb000887947 */ /* 0x000fea000383ffff */
.L_x_24:
[----:B------:R-:W-:-:S07]  /*5de0*/  MOV R7, R6 ;  /* 0x0000000600077202 */ /* 0x000fce0000000f00 */
.L_x_89:
[----:B--2---:R2:W3:Y:S02]  /*5df0*/  SYNCS.PHASECHK.TRANS64.TRYWAIT P0, [R2+URZ+0xb0], R7 ;  /* 0x0000b007020075a7 */ /* 0x0044e400080011ff */
[----:B---3--:R-:W-:Y:S05]  /*5e00*/  @!P0 NANOSLEEP.SYNCS 0x989680 ;  /* 0x009896800000895d */ /* 0x008fea0003900000 */
[----:B------:R-:W3:Y:S02]  /*5e10*/  @!P0 SYNCS.PHASECHK.TRANS64 P0, [R2+URZ+0xb0], R7 ;  /* 0x0000b007020085a7 */ /* 0x000ee400080010ff */
[----:B---3--:R-:W-:Y:S05]  /*5e20*/  @!P0 BRA `(.L_x_89) ;  /* 0xfffffffc00f08947 */ /* 0x008fea000383ffff */
[----:B------:R-:W-:Y:S05]  /*5e30*/  BRA `(.L_x_90) ;  /* 0xffffffb400347947 */ /* 0x000fea000383ffff */
.L_x_25:
[----:B------:R-:W-:-:S07]  /*5e40*/  MOV R9, R8 ;  /* 0x0000000800097202 */ /* 0x000fce0000000f00 */
.L_x_91:
[----:B--2---:R2:W3:Y:S02]  /*5e50*/  SYNCS.PHASECHK.TRANS64.TRYWAIT P0, [R3+URZ+0xb0], R9 ;  /* 0x0000b009030075a7 */ /* 0x0044e400080011ff */
[----:B---3--:R-:W-:Y:S05]  /*5e60*/  @!P0 NANOSLEEP.SYNCS 0x989680 ;  /* 0x009896800000895d */ /* 0x008fea0003900000 */
[----:B------:R-:W3:Y:S02]  /*5e70*/  @!P0 SYNCS.PHASECHK.TRANS64 P0, [R3+URZ+0xb0], R9 ;  /* 0x0000b009030085a7 */ /* 0x000ee400080010ff */
[----:B---3--:R-:W-:Y:S05]  /*5e80*/  @!P0 BRA `(.L_x_91) ;  /* 0xfffffffc00f08947 */ /* 0x008fea000383ffff */
[----:B------:R-:W-:Y:S05]  /*5e90*/  BRA `(.L_x_17) ;  /* 0xffffffb400687947 */ /* 0x000fea000383ffff */
.L_x_27:
[----:B------:R-:W-:-:S07]  /*5ea0*/  MOV R0, UR34 ;  /* 0x0000002200007c02 */ /* 0x000fce0008000f00 */
.L_x_92:
[----:B---3--:R3:W4:Y:S02]  /*5eb0*/  SYNCS.PHASECHK.TRANS64.TRYWAIT P0, [R0+URZ+0xa0], RZ ;  /* 0x0000a0ff000075a7 */ /* 0x00872400080011ff */
[----:B----4-:R-:W-:Y:S05]  /*5ec0*/  @!P0 NANOSLEEP.SYNCS 0x989680 ;  /* 0x009896800000895d */ /* 0x010fea0003900000 */
[----:B------:R-:W4:Y:S02]  /*5ed0*/  @!P0 SYNCS.PHASECHK.TRANS64 P0, [R0+URZ+0xa0], RZ ;  /* 0x0000a0ff000085a7 */ /* 0x000f2400080010ff */
[----:B----4-:R-:W-:Y:S05]  /*5ee0*/  @!P0 BRA `(.L_x_92) ;  /* 0xfffffffc00f08947 */ /* 0x010fea000383ffff */
[----:B------:R-:W-:Y:S05]  /*5ef0*/  BRA `(.L_x_93) ;  /* 0xffffffb400747947 */ /* 0x000fea000383ffff */
.L_x_30:
[----:B------:R-:W-:Y:S02]  /*5f00*/  MOV R4, UR4 ;  /* 0x0000000400047c02 */ /* 0x000fe40008000f00 */
[----:B------:R-:W-:Y:S02]  /*5f10*/  MOV R5, UR4 ;  /* 0x0000000400057c02 */ /* 0x000fe40008000f00 */
[----:B------:R-:W-:-:S07]  /*5f20*/  MOV R0, UR5 ;  /* 0x0000000500007c02 */ /* 0x000fce0008000f00 */
.L_x_94:
[----:B-1----:R1:W3:Y:S02]  /*5f30*/  SYNCS.PHASECHK.TRANS64.TRYWAIT P0, [R0+URZ+0x40], R5 ;  /* 0x00004005000075a7 */ /* 0x0022e400080011ff */
[----:B---3--:R-:W-:Y:S05]  /*5f40*/  @!P0 NANOSLEEP.SYNCS 0x989680 ;  /* 0x009896800000895d */ /* 0x008fea0003900000 */
[----:B------:R-:W3:Y:S02]  /*5f50*/  @!P0 SYNCS.PHASECHK.TRANS64 P0, [R0+URZ+0x40], R5 ;  /* 0x00004005000085a7 */ /* 0x000ee400080010ff */
[----:B---3--:R-:W-:Y:S05]  /*5f60*/  @!P0 BRA `(.L_x_94) ;  /* 0xfffffffc00f08947 */ /* 0x008fea000383ffff */
[----:B------:R-:W-:Y:S05]  /*5f70*/  BRA `(.L_x_29) ;  /* 0xffffffb800247947 */ /* 0x000fea000383ffff */
.L_x_33:
[----:B------:R-:W-:-:S07]  /*5f80*/  MOV R5, R4 ;  /* 0x0000000400057202 */ /* 0x000fce0000000f00 */
.L_x_95:
[----:B-1----:R1:W2:Y:S02]  /*5f90*/  SYNCS.PHASECHK.TRANS64.TRYWAIT P0, [R3+URZ+0xa0], R5 ;  /* 0x0000a005030075a7 */ /* 0x0022a400080011ff */
[----:B--2---:R-:W-:Y:S05]  /*5fa0*/  @!P0 NANOSLEEP.SYNCS 0x989680 ;  /* 0x009896800000895d */ /* 0x004fea0003900000 */
[----:B------:R-:W2:Y:S02]  /*5fb0*/  @!P0 SYNCS.PHASECHK.TRANS64 P0, [R3+URZ+0xa0], R5 ;  /* 0x0000a005030085a7 */ /* 0x000ea400080010ff */
[----:B--2---:R-:W-:Y:S05]  /*5fc0*/  @!P0 BRA `(.L_x_95) ;  /* 0xfffffffc00f08947 */ /* 0x004fea000383ffff */
[----:B------:R-:W-:Y:S05]  /*5fd0*/  BRA `(.L_x_96) ;  /* 0xffffffb800bc7947 */ /* 0x000fea000383ffff */
.L_x_35:
[----:B------:R-:W-:Y:S02]  /*5fe0*/  MOV R2, UR4 ;  /* 0x0000000400027c02 */ /* 0x000fe40008000f00 */
[----:B--2---:R-:W-:Y:S02]  /*5ff0*/  MOV R3, UR4 ;  /* 0x0000000400037c02 */ /* 0x004fe40008000f00 */
[----:B------:R-:W-:-:S07]  /*6000*/  MOV R0, UR5 ;  /* 0x0000000500007c02 */ /* 0x000fce0008000f00 */
.L_x_97:
[----:B-1----:R1:W2:Y:S02]  /*6010*/  SYNCS.PHASECHK.TRANS64.TRYWAIT P0, [R0+URZ+0x40], R3 ;  /* 0x00004003000075a7 */ /* 0x0022a400080011ff */
[----:B--2---:R-:W-:Y:S05]  /*6020*/  @!P0 NANOSLEEP.SYNCS 0x989680 ;  /* 0x009896800000895d */ /* 0x004fea0003900000 */
[----:B------:R-:W2:Y:S02]  /*6030*/  @!P0 SYNCS.PHASECHK.TRANS64 P0, [R0+URZ+0x40], R3 ;  /* 0x00004003000085a7 */ /* 0x000ea400080010ff */
[----:B--2---:R-:W-:Y:S05]  /*6040*/  @!P0 BRA `(.L_x_97) ;  /* 0xfffffffc00f08947 */ /* 0x004fea000383ffff */
[----:B------:R-:W-:Y:S05]  /*6050*/  BRA `(.L_x_98) ;  /* 0xffffffbc00647947 */ /* 0x000fea000383ffff */
.L_x_37:
[----:B------:R-:W-:-:S07]  /*6060*/  MOV R2, UR12 ;  /* 0x0000000c00027c02 */ /* 0x000fce0008000f00 */
.L_x_99:
[----:B-1----:R1:W3:Y:S02]  /*6070*/  SYNCS.PHASECHK.TRANS64.TRYWAIT P0, [R2+URZ+0xa0], RZ ;  /* 0x0000a0ff020075a7 */ /* 0x0022e400080011ff */
[----:B---3--:R-:W-:Y:S05]  /*6080*/  @!P0 NANOSLEEP.SYNCS 0x989680 ;  /* 0x009896800000895d */ /* 0x008fea0003900000 */
[----:B------:R-:W3:Y:S02]  /*6090*/  @!P0 SYNCS.PHASECHK.TRANS64 P0, [R2+URZ+0xa0], RZ ;  /* 0x0000a0ff020085a7 */ /* 0x000ee400080010ff */
[----:B---3--:R-:W-:Y:S05]  /*60a0*/  @!P0 BRA `(.L_x_99) ;  /* 0xfffffffc00f08947 */ /* 0x008fea000383ffff */
[----:B------:R-:W-:Y:S05]  /*60b0*/  BRA `(.L_x_100) ;  /* 0xffffffbc00847947 */ /* 0x000fea000383ffff */
.L_x_40:
[----:B------:R-:W-:Y:S02]  /*60c0*/  MOV R2, UR13 ;  /* 0x0000000d00027c02 */ /* 0x000fe40008000f00 */
[----:B------:R-:W-:Y:S02]  /*60d0*/  MOV R3, UR13 ;  /* 0x0000000d00037c02 */ /* 0x000fe40008000f00 */
[----:B------:R-:W-:-:S07]  /*60e0*/  MOV R0, UR17 ;  /* 0x0000001100007c02 */ /* 0x000fce0008000f00 */
.L_x_101:
[----:B-1----:R1:W2:Y:S02]  /*60f0*/  SYNCS.PHASECHK.TRANS64.TRYWAIT P0, [R0+URZ+0x90], R3 ;  /* 0x00009003000075a7 */ /* 0x0022a400080011ff */
[----:B--2---:R-:W-:Y:S05]  /*6100*/  @!P0 NANOSLEEP.SYNCS 0x989680 ;  /* 0x009896800000895d */ /* 0x004fea0003900000 */
[----:B------:R-:W2:Y:S02]  /*6110*/  @!P0 SYNCS.PHASECHK.TRANS64 P0, [R0+URZ+0x90], R3 ;  /* 0x00009003000085a7 */ /* 0x000ea400080010ff */
[----:B--2---:R-:W-:Y:S05]  /*6120*/  @!P0 BRA `(.L_x_101) ;  /* 0xfffffffc00f08947 */ /* 0x004fea000383ffff */
[----:B------:R-:W-:Y:S05]  /*6130*/  BRA `(.L_x_39) ;  /* 0xffffffc000dc7947 */ /* 0x000fea000383ffff */
.L_x_43:
[----:B------:R-:W-:Y:S02]  /*6140*/  MOV R2, UR25 ;  /* 0x0000001900027c02 */ /* 0x000fe40008000f00 */
[----:B------:R-:W-:Y:S02]  /*6150*/  MOV R3, UR25 ;  /* 0x0000001900037c02 */ /* 0x000fe40008000f00 */
[----:B------:R-:W-:Y:S07]  /*6160*/  MOV R0, UR13 ;  /* 0x0000000d00007c02 */ /* 0x000fee0008000f00 */
.L_x_102:
[----:B-1----:R1:W2:Y:S02]  /*6170*/  SYNCS.PHASECHK.TRANS64.TRYWAIT P0, [R0+URZ], R3 ;  /* 0x00000003000075a7 */ /* 0x0022a400080011ff */
[----:B--2---:R-:W-:Y:S05]  /*6180*/  @!P0 NANOSLEEP.SYNCS 0x989680 ;  /* 0x009896800000895d */ /* 0x004fea0003900000 */
[----:B------:R-:W2:Y:S02]  /*6190*/  @!P0 SYNCS.PHASECHK.TRANS64 P0, [R0+URZ], R3 ;  /* 0x00000003000085a7 */ /* 0x000ea400080010ff */
[----:B--2---:R-:W-:Y:S05]  /*61a0*/  @!P0 BRA `(.L_x_102) ;  /* 0xfffffffc00f08947 */ /* 0x004fea000383ffff */
[----:B------:R-:W-:Y:S05]  /*61b0*/  BRA `(.L_x_42) ;  /* 0xffffffc400347947 */ /* 0x000fea000383ffff */
.L_x_46:
[-C--:B------:R-:W-:Y:S02]  /*61c0*/  MOV R6, R3.reuse ;  /* 0x0000000300067202 */ /* 0x080fe40000000f00 */
[----:B------:R-:W-:-:S07]  /*61d0*/  MOV R7, R3 ;  /* 0x0000000300077202 */ /* 0x000fce0000000f00 */
.L_x_103:
[----:B--2---:R2:W3:Y:S02]  /*61e0*/  SYNCS.PHASECHK.TRANS64.TRYWAIT P0, [R2+URZ+0xa0], R7 ;  /* 0x0000a007020075a7 */ /* 0x0044e400080011ff */
[----:B---3--:R-:W-:Y:S05]  /*61f0*/  @!P0 NANOSLEEP.SYNCS 0x989680 ;  /* 0x009896800000895d */ /* 0x008fea0003900000 */
[----:B------:R-:W3:Y:S02]  /*6200*/  @!P0 SYNCS.PHASECHK.TRANS64 P0, [R2+URZ+0xa0], R7 ;  /* 0x0000a007020085a7 */ /* 0x000ee400080010ff */
[----:B---3--:R-:W-:Y:S05]  /*6210*/  @!P0 BRA `(.L_x_103) ;  /* 0xfffffffc00f08947 */ /* 0x008fea000383ffff */
[----:B------:R-:W-:Y:S05]  /*6220*/  BRA `(.L_x_104) ;  /* 0xffffffc400c87947 */ /* 0x000fea000383ffff */
.L_x_61:
[----:B------:R-:W-:-:S07]  /*6230*/  MOV R15, R14 ;  /* 0x0000000e000f7202 */ /* 0x000fce0000000f00 */
.L_x_105:
[----:B-1----:R1:W2:Y:S02]  /*6240*/  SYNCS.PHASECHK.TRANS64.TRYWAIT P0, [R3+URZ], R15 ;  /* 0x0000000f030075a7 */ /* 0x0022a400080011ff */
[----:B--2---:R-:W-:Y:S05]  /*6250*/  @!P0 NANOSLEEP.SYNCS 0x989680 ;  /* 0x009896800000895d */ /* 0x004fea0003900000 */
[----:B------:R-:W2:Y:S02]  /*6260*/  @!P0 SYNCS.PHASECHK.TRANS64 P0, [R3+URZ], R15 ;  /* 0x0000000f030085a7 */ /* 0x000ea400080010ff */
[----:B--2---:R-:W-:Y:S05]  /*6270*/  @!P0 BRA `(.L_x_105) ;  /* 0xfffffffc00f08947 */ /* 0x004fea000383ffff */
[----:B------:R-:W-:Y:S05]  /*6280*/  BRA `(.L_x_60) ;  /* 0xffffffcc009c7947 */ /* 0x000fea000383ffff */
.L_x_64:
[----:B------:R-:W-:-:S07]  /*6290*/  MOV R9, R8 ;  /* 0x0000000800097202 */ /* 0x000fce0000000f00 */
.L_x_106:
[----:B-1----:R1:W2:Y:S02]  /*62a0*/  SYNCS.PHASECHK.TRANS64.TRYWAIT P0, [R3+URZ], R9 ;  /* 0x00000009030075a7 */ /* 0x0022a400080011ff */
[----:B--2---:R-:W-:Y:S05]  /*62b0*/  @!P0 NANOSLEEP.SYNCS 0x989680 ;  /* 0x009896800000895d */ /* 0x004fea0003900000 */
[----:B------:R-:W2:Y:S02]  /*62c0*/  @!P0 SYNCS.PHASECHK.TRANS64 P0, [R3+URZ], R9 ;  /* 0x00000009030085a7 */ /* 0x000ea400080010ff */
[----:B--2---:R-:W-:Y:S05]  /*62d0*/  @!P0 BRA `(.L_x_106) ;  /* 0xfffffffc00f08947 */ /* 0x004fea000383ffff */
[----:B------:R-:W-:Y:S05]  /*62e0*/  BRA `(.L_x_63) ;  /* 0xffffffd000047947 */ /* 0x000fea000383ffff */
.L_x_65:
[----:B-1----:R1:W2:Y:S02]  /*62f0*/  SYNCS.PHASECHK.TRANS64.TRYWAIT P0, [R3+URZ+0xa0], RZ ;  /* 0x0000a0ff030075a7 */ /* 0x0022a400080011ff */
[----:B--2---:R-:W-:Y:S05]  /*6300*/  @!P0 NANOSLEEP.SYNCS 0x989680 ;  /* 0x009896800000895d */ /* 0x004fea0003900000 */
[----:B------:R-:W2:Y:S02]  /*6310*/  @!P0 SYNCS.PHASECHK.TRANS64 P0, [R3+URZ+0xa0], RZ ;  /* 0x0000a0ff030085a7 */ /* 0x000ea400080010ff */
[----:B--2---:R-:W-:Y:S05]  /*6320*/  @!P0 BRA `(.L_x_65) ;  /* 0xfffffffc00f08947 */ /* 0x004fea000383ffff */
[----:B------:R-:W-:Y:S05]  /*6330*/  BRA `(.L_x_107) ;  /* 0xffffffd000687947 */ /* 0x000fea000383ffff */
.L_x_67:
[----:B------:R-:W-:-:S07]  /*6340*/  MOV R7, R6 ;  /* 0x0000000600077202 */ /* 0x000fce0000000f00 */
.L_x_108:
[----:B--2---:R2:W3:Y:S02]  /*6350*/  SYNCS.PHASECHK.TRANS64.TRYWAIT P1, [R55+URZ+0x80], R7 ;  /* 0x00008007370075a7 */ /* 0x0044e400080211ff */
[----:B---3--:R-:W-:Y:S05]  /*6360*/  @!P1 NANOSLEEP.SYNCS 0x989680 ;  /* 0x009896800000995d */ /* 0x008fea0003900000 */
[----:B------:R-:W3:Y:S02]  /*6370*/  @!P1 SYNCS.PHASECHK.TRANS64 P1, [R55+URZ+0x80], R7 ;  /* 0x00008007370095a7 */ /* 0x000ee400080210ff */
[----:B---3--:R-:W-:Y:S05]  /*6380*/  @!P1 BRA `(.L_x_108) ;  /* 0xfffffffc00f09947 */ /* 0x008fea000383ffff */
[----:B------:R-:W-:Y:S05]  /*6390*/  BRA `(.L_x_109) ;  /* 0xffffffd400947947 */ /* 0x000fea000383ffff */
.L_x_75:
[----:B------:R-:W-:-:S07]  /*63a0*/  MOV R7, R6 ;  /* 0x0000000600077202 */ /* 0x000fce0000000f00 */
.L_x_110:
[----:B--2---:R2:W3:Y:S02]  /*63b0*/  SYNCS.PHASECHK.TRANS64.TRYWAIT P0, [R5+URZ+0xa0], R7 ;  /* 0x0000a007050075a7 */ /* 0x0044e400080011ff */
[----:B---3--:R-:W-:Y:S05]  /*63c0*/  @!P0 NANOSLEEP.SYNCS 0x989680 ;  /* 0x009896800000895d */ /* 0x008fea0003900000 */
[----:B------:R-:W3:Y:S02]  /*63d0*/  @!P0 SYNCS.PHASECHK.TRANS64 P0, [R5+URZ+0xa0], R7 ;  /* 0x0000a007050085a7 */ /* 0x000ee400080010ff */
[----:B---3--:R-:W-:Y:S05]  /*63e0*/  @!P0 BRA `(.L_x_110) ;  /* 0xfffffffc00f08947 */ /* 0x008fea000383ffff */
[----:B------:R-:W-:Y:S05]  /*63f0*/  BRA `(.L_x_111) ;  /* 0xfffffff000907947 */ /* 0x000fea000383ffff */
.L_x_82:
[----:B--2---:R2:W3:Y:S02]  /*6400*/  SYNCS.PHASECHK.TRANS64.TRYWAIT P0, [R3+URZ+0xc0], RZ ;  /* 0x0000c0ff030075a7 */ /* 0x0044e400080011ff */
[----:B---3--:R-:W-:Y:S05]  /*6410*/  @!P0 NANOSLEEP.SYNCS 0x989680 ;  /* 0x009896800000895d */ /* 0x008fea0003900000 */
[----:B------:R-:W3:Y:S02]  /*6420*/  @!P0 SYNCS.PHASECHK.TRANS64 P0, [R3+URZ+0xc0], RZ ;  /* 0x0000c0ff030085a7 */ /* 0x000ee400080010ff */
[----:B---3--:R-:W-:Y:S05]  /*6430*/  @!P0 BRA `(.L_x_82) ;  /* 0xfffffffc00f08947 */ /* 0x008fea000383ffff */
[----:B------:R-:W-:Y:S05]  /*6440*/  BRA `(.L_x_112) ;  /* 0xfffffff400587947 */ /* 0x000fea000383ffff */
        .weak           $__internal_0_$__cuda_sm10x_tcgen05_guardrail_trap_col_being_dealloced_not_returned_by_alloc
        .type           $__internal_0_$__cuda_sm10x_tcgen05_guardrail_trap_col_being_dealloced_not_returned_by_alloc,@function
        .size           $__internal_0_$__cuda_sm10x_tcgen05_guardrail_trap_col_being_dealloced_not_returned_by_alloc,($__internal_1_$__cuda_sm10x_tcgen05_guardrail_trap_phase_invalid_during_alloc - $__internal_0_$__cuda_sm10x_tcgen05_guardrail_trap_col_being_dealloced_not_returned_by_alloc)
$__internal_0_$__cuda_sm10x_tcgen05_guardrail_trap_col_being_dealloced_not_returned_by_alloc:
[----:B------:R-:W-:Y:S05]  /*6450*/  BPT.TRAP 0x1 ;  /* 0x000000040000795c */ /* 0x000fea0000300000 */
[----:B------:R-:W-:-:S04]  /*6460*/  HFMA2 R5, -RZ, RZ, 0, 0 ;  /* 0x00000000ff057431 */ /* 0x000fc800000001ff */
[----:B------:R-:W-:Y:S05]  /*6470*/  RET.REL.NODEC R4 `(kernel_cutlass_kernel_cudnngrouped_gemmgrouped_gemm_swiglugrouped_gemm_swiglu_quantBlockScaledContiguousGroupedGemmKernel_object_at__TiledMMA_ThrLayoutVMNK21111000_PermutationMNK____MMAAt_0) ;  /* 0xffffff9804e07950 */ /* 0x000fea0003c3ffff */
        .weak           $__internal_1_$__cuda_sm10x_tcgen05_guardrail_trap_phase_invalid_during_alloc
        .type           $__internal_1_$__cuda_sm10x_tcgen05_guardrail_trap_phase_invalid_during_alloc,@function
        .size           $__internal_1_$__cuda_sm10x_tcgen05_guardrail_trap_phase_invalid_during_alloc,($__internal_2_$__cuda_sm10x_tcgen05_guardrail_trap_unallocated_columns_being_dealloced - $__internal_1_$__cuda_sm10x_tcgen05_guardrail_trap_phase_invalid_during_alloc)
$__internal_1_$__cuda_sm10x_tcgen05_guardrail_trap_phase_invalid_during_alloc:
[----:B------:R-:W-:Y:S05]  /*6480*/  BPT.TRAP 0x1 ;  /* 0x000000040000795c */ /* 0x000fea0000300000 */
[----:B------:R-:W-:-:S04]  /*6490*/  MOV R3, 0x0 ;  /* 0x0000000000037802 */ /* 0x000fc80000000f00 */
[----:B------:R-:W-:Y:S05]  /*64a0*/  RET.REL.NODEC R2 `(kernel_cutlass_kernel_cudnngrouped_gemmgrouped_gemm_swiglugrouped_gemm_swiglu_quantBlockScaledContiguousGroupedGemmKernel_object_at__TiledMMA_ThrLayoutVMNK21111000_PermutationMNK____MMAAt_0) ;  /* 0xffffff9802d47950 */ /* 0x000fea0003c3ffff */
        .weak           $__internal_2_$__cuda_sm10x_tcgen05_guardrail_trap_unallocated_columns_being_dealloced
        .type           $__internal_2_$__cuda_sm10x_tcgen05_guardrail_trap_unallocated_columns_being_dealloced,@function
        .size           $__internal_2_$__cuda_sm10x_tcgen05_guardrail_trap_unallocated_columns_being_dealloced,(.L_x_116 - $__internal_2_$__cuda_sm10x_tcgen05_guardrail_trap_unallocated_columns_being_dealloced)
$__internal_2_$__cuda_sm10x_tcgen05_guardrail_trap_unallocated_columns_being_dealloced:
[----:B------:R-:W-:Y:S05]  /*64b0*/  BPT.TRAP 0x1 ;  /* 0x000000040000795c */ /* 0x000fea0000300000 */
[----:B------:R-:W-:-:S04]  /*64c0*/  HFMA2 R5, -RZ, RZ, 0, 0 ;  /* 0x00000000ff057431 */ /* 0x000fc800000001ff */
[----:B------:R-:W-:Y:S05]  /*64d0*/  RET.REL.NODEC R4 `(kernel_cutlass_kernel_cudnngrouped_gemmgrouped_gemm_swiglugrouped_gemm_swiglu_quantBlockScaledContiguousGroupedGemmKernel_object_at__TiledMMA_ThrLayoutVMNK21111000_PermutationMNK____MMAAt_0) ;  /* 0xffffff9804c87950 */ /* 0x000fea0003c3ffff */
.L_x_113:
[----:B------:R-:W-:-:S00]  /*64e0*/  BRA `(.L_x_113) ;  /* 0xfffffffc00fc7947 */ /* 0x000fc0000383ffff */
[----:B------:R-:W-:-:S00]  /*64f0*/  NOP ;  /* 0x0000000000007918 */ /* 0x000fc00000000000 */
        /* <DEDUP_REMOVED lines=8> */
.L_x_116:


//--------------------- .nv.shared.kernel_cutlass_kernel_cudnngrouped_gemmgrouped_gemm_swiglugrouped_gemm_swiglu_quantBlockScaledContiguousGroupedGemmKernel_object_at__TiledMMA_ThrLayoutVMNK21111000_PermutationMNK____MMAAt_0 --------------------------
	.section	.nv.shared.kernel_cutlass_kernel_cudnngrouped_gemmgrouped_gemm_swiglugrouped_gemm_swiglu_quantBlockScaledContiguousGroupedGemmKernel_object_at__TiledMMA_ThrLayoutVMNK21111000_PermutationMNK____MMAAt_0,"aw",@nobits
	.sectionflags	@""
	.align	1024
	.zero		1024


//--------------------- .nv.shared.reserved.0     --------------------------
	.section	.nv.shared.reserved.0,"aw",@nobits
	.align	8
	.weak		__nv_reservedSMEM_offset_0_alias
	.size		__nv_reservedSMEM_offset_0_alias, 0, 64
	.other		__nv_reservedSMEM_offset_0_alias,@"STO_CUDA_RESERVED_SHARED STV_DEFAULT"
__nv_reservedSMEM_offset_0_alias:
	.zero		0
.nv.shared.reserved.0:
	.zero		64
	.weak		__nv_reservedSMEM_allocation_phase
	.type		__nv_reservedSMEM_allocation_phase,@object
	.size		__nv_reservedSMEM_allocation_phase,(.L_0 - __nv_reservedSMEM_allocation_phase)
__nv_reservedSMEM_allocation_phase:
	.zero		1
.L_0:
	.zero		7
	.weak		__nv_reservedSMEM_devtool_atexit_pc
	.type		__nv_reservedSMEM_devtool_atexit_pc,@object
	.size		__nv_reservedSMEM_devtool_atexit_pc,(__nv_reservedSMEM_allocation_mask - __nv_reservedSMEM_devtool_atexit_pc)
__nv_reservedSMEM_devtool_atexit_pc:
	.zero		8
	.weak		__nv_reservedSMEM_allocation_mask
	.type		__nv_reservedSMEM_allocation_mask,@object
	.size		__nv_reservedSMEM_allocation_mask,(.L_2 - __nv_reservedSMEM_allocation_mask)
__nv_reservedSMEM_allocation_mask:
	.zero		4
.L_2:
	.zero		4
	.weak		__nv_reservedSMEM_tmem_allocation_pipeline_mbarrier
	.type		__nv_reservedSMEM_tmem_allocation_pipeline_mbarrier,@object
	.size		__nv_reservedSMEM_tmem_allocation_pipeline_mbarrier,(__nv_reservedSMEM_tmem_allocation_pipeline_mbarrier_parity - __nv_reservedSMEM_tmem_allocation_pipeline_mbarrier)
__nv_reservedSMEM_tmem_allocation_pipeline_mbarrier:
	.zero		8
	.weak		__nv_reservedSMEM_tmem_allocation_pipeline_mbarrier_parity
	.type		__nv_reservedSMEM_tmem_allocation_pipeline_mbarrier_parity,@object
	.size		__nv_reservedSMEM_tmem_allocation_pipeline_mbarrier_parity,(.L_4 - __nv_reservedSMEM_tmem_allocation_pipeline_mbarrier_parity)
__nv_reservedSMEM_tmem_allocation_pipeline_mbarrier_parity:
	.zero		4
.L_4:


//--------------------- .nv.constant0.kernel_cutlass_kernel_cudnngrouped_gemmgrouped_gemm_swiglugrouped_gemm_swiglu_quantBlockScaledContiguousGroupedGemmKernel_object_at__TiledMMA_ThrLayoutVMNK21111000_PermutationMNK____MMAAt_0 --------------------------
	.section	.nv.constant0.kernel_cutlass_kernel_cudnngrouped_gemmgrouped_gemm_swiglugrouped_gemm_swiglu_quantBlockScaledContiguousGroupedGemmKernel_object_at__TiledMMA_ThrLayoutVMNK21111000_PermutationMNK____MMAAt_0,"a",@progbits
	.sectionflags	@""
	.align	4
.nv.constant0.kernel_cutlass_kernel_cudnngrouped_gemmgrouped_gemm_swiglugrouped_gemm_swiglu_quantBlockScaledContiguousGroupedGemmKernel_object_at__TiledMMA_ThrLayoutVMNK21111000_PermutationMNK____MMAAt_0:
	.zero		1924


//--------------------- SYMBOLS --------------------------

	.type		.nv.reservedSmem.offset0,@object
	.size		.nv.reservedSmem.offset0,0x4
	.type		.nv.reservedSmem.cap,@object
	.size		.nv.reservedSmem.cap,0x4
